//
// Generated by NVIDIA NVVM Compiler
//
// Compiler Build ID: CL-36424714
// Cuda compilation tools, release 13.0, V13.0.88
// Based on NVVM 20.0.0
//

.version 9.0
.target sm_100
.address_size 64

	// .globl	_Z8initZeroPf
.global .align 4 .b8 precalc_xorwow_matrix[102400];
.global .align 4 .b8 precalc_xorwow_offset_matrix[102400];
.global .align 4 .b8 mrg32k3aM1[2304];
.global .align 4 .b8 mrg32k3aM2[2304];
.global .align 4 .b8 mrg32k3aM1SubSeq[2016];
.global .align 4 .b8 mrg32k3aM2SubSeq[2016];
.global .align 4 .b8 mrg32k3aM1Seq[2304];
.global .align 4 .b8 mrg32k3aM2Seq[2304];
.const .align 8 .b8 __cr_lgamma_table[72];

.visible .entry _Z8initZeroPf(
	.param .u64 .ptr .align 1 _Z8initZeroPf_param_0
)
{
	.reg .b32 	%r<6>;
	.reg .b64 	%rd<5>;

	ld.param.u64 	%rd1, [_Z8initZeroPf_param_0];
	cvta.to.global.u64 	%rd2, %rd1;
	mov.u32 	%r1, %ctaid.x;
	mov.u32 	%r2, %ntid.x;
	mov.u32 	%r3, %tid.x;
	mad.lo.s32 	%r4, %r1, %r2, %r3;
	mul.wide.u32 	%rd3, %r4, 4;
	add.s64 	%rd4, %rd2, %rd3;
	mov.b32 	%r5, -1082130432;
	st.global.u32 	[%rd4], %r5;
	ret;

}
	// .globl	_Z9copyValuePfS_i
.visible .entry _Z9copyValuePfS_i(
	.param .u64 .ptr .align 1 _Z9copyValuePfS_i_param_0,
	.param .u64 .ptr .align 1 _Z9copyValuePfS_i_param_1,
	.param .u32 _Z9copyValuePfS_i_param_2
)
{
	.reg .pred 	%p<2>;
	.reg .b32 	%r<6>;
	.reg .b32 	%f<2>;
	.reg .b64 	%rd<8>;

	ld.param.u64 	%rd1, [_Z9copyValuePfS_i_param_0];
	ld.param.u64 	%rd2, [_Z9copyValuePfS_i_param_1];
	ld.param.u32 	%r2, [_Z9copyValuePfS_i_param_2];
	mov.u32 	%r3, %ntid.x;
	mov.u32 	%r4, %ctaid.x;
	mov.u32 	%r5, %tid.x;
	mad.lo.s32 	%r1, %r3, %r4, %r5;
	setp.ge.s32 	%p1, %r1, %r2;
	@%p1 bra 	$L__BB1_2;
	cvta.to.global.u64 	%rd3, %rd2;
	cvta.to.global.u64 	%rd4, %rd1;
	mul.wide.s32 	%rd5, %r1, 4;
	add.s64 	%rd6, %rd3, %rd5;
	ld.global.f32 	%f1, [%rd6];
	add.s64 	%rd7, %rd4, %rd5;
	st.global.f32 	[%rd7], %f1;
$L__BB1_2:
	ret;

}
	// .globl	_Z9matmulColPfS_i
.visible .entry _Z9matmulColPfS_i(
	.param .u64 .ptr .align 1 _Z9matmulColPfS_i_param_0,
	.param .u64 .ptr .align 1 _Z9matmulColPfS_i_param_1,
	.param .u32 _Z9matmulColPfS_i_param_2
)
{
	.reg .b32 	%r<5>;
	.reg .b32 	%f<4>;
	.reg .b64 	%rd<9>;

	ld.param.u64 	%rd1, [_Z9matmulColPfS_i_param_0];
	ld.param.u64 	%rd2, [_Z9matmulColPfS_i_param_1];
	ld.param.u32 	%r1, [_Z9matmulColPfS_i_param_2];
	cvta.to.global.u64 	%rd3, %rd1;
	cvta.to.global.u64 	%rd4, %rd2;
	mov.u32 	%r2, %ctaid.x;
	mul.wide.u32 	%rd5, %r2, 4;
	add.s64 	%rd6, %rd4, %rd5;
	ld.global.f32 	%f1, [%rd6];
	mov.u32 	%r3, %tid.x;
	mad.lo.s32 	%r4, %r1, %r3, %r2;
	mul.wide.u32 	%rd7, %r4, 4;
	add.s64 	%rd8, %rd3, %rd7;
	ld.global.f32 	%f2, [%rd8];
	mul.f32 	%f3, %f1, %f2;
	st.global.f32 	[%rd8], %f3;
	ret;

}
	// .globl	_Z24matmulAddScaledVectorRowPfS_i
.visible .entry _Z24matmulAddScaledVectorRowPfS_i(
	.param .u64 .ptr .align 1 _Z24matmulAddScaledVectorRowPfS_i_param_0,
	.param .u64 .ptr .align 1 _Z24matmulAddScaledVectorRowPfS_i_param_1,
	.param .u32 _Z24matmulAddScaledVectorRowPfS_i_param_2
)
{
	.reg .pred 	%p<10>;
	.reg .b32 	%r<61>;
	.reg .b32 	%f<83>;
	.reg .b64 	%rd<65>;

	ld.param.u64 	%rd2, [_Z24matmulAddScaledVectorRowPfS_i_param_0];
	ld.param.u64 	%rd3, [_Z24matmulAddScaledVectorRowPfS_i_param_1];
	ld.param.u32 	%r23, [_Z24matmulAddScaledVectorRowPfS_i_param_2];
	cvta.to.global.u64 	%rd1, %rd3;
	setp.lt.s32 	%p1, %r23, 1;
	mov.f32 	%f82, 0f00000000;
	@%p1 bra 	$L__BB3_13;
	mov.u32 	%r25, %tid.x;
	mul.lo.s32 	%r1, %r23, %r25;
	and.b32  	%r2, %r23, 15;
	setp.lt.u32 	%p2, %r23, 16;
	mov.f32 	%f82, 0f00000000;
	mov.b32 	%r57, 0;
	@%p2 bra 	$L__BB3_4;
	and.b32  	%r57, %r23, 2147483632;
	neg.s32 	%r55, %r57;
	add.s32 	%r54, %r1, 7;
	mov.f32 	%f82, 0f00000000;
$L__BB3_3:
	.pragma "nounroll";
	add.s32 	%r26, %r54, -7;
	mul.wide.u32 	%rd4, %r26, 4;
	add.s64 	%rd5, %rd1, %rd4;
	ld.global.f32 	%f18, [%rd5];
	add.f32 	%f19, %f82, %f18;
	add.s32 	%r27, %r54, -6;
	mul.wide.u32 	%rd6, %r27, 4;
	add.s64 	%rd7, %rd1, %rd6;
	ld.global.f32 	%f20, [%rd7];
	add.f32 	%f21, %f19, %f20;
	add.s32 	%r28, %r54, -5;
	mul.wide.u32 	%rd8, %r28, 4;
	add.s64 	%rd9, %rd1, %rd8;
	ld.global.f32 	%f22, [%rd9];
	add.f32 	%f23, %f21, %f22;
	add.s32 	%r29, %r54, -4;
	mul.wide.u32 	%rd10, %r29, 4;
	add.s64 	%rd11, %rd1, %rd10;
	ld.global.f32 	%f24, [%rd11];
	add.f32 	%f25, %f23, %f24;
	add.s32 	%r30, %r54, -3;
	mul.wide.u32 	%rd12, %r30, 4;
	add.s64 	%rd13, %rd1, %rd12;
	ld.global.f32 	%f26, [%rd13];
	add.f32 	%f27, %f25, %f26;
	add.s32 	%r31, %r54, -2;
	mul.wide.u32 	%rd14, %r31, 4;
	add.s64 	%rd15, %rd1, %rd14;
	ld.global.f32 	%f28, [%rd15];
	add.f32 	%f29, %f27, %f28;
	add.s32 	%r32, %r54, -1;
	mul.wide.u32 	%rd16, %r32, 4;
	add.s64 	%rd17, %rd1, %rd16;
	ld.global.f32 	%f30, [%rd17];
	add.f32 	%f31, %f29, %f30;
	add.s32 	%r33, %r54, 8;
	mul.wide.u32 	%rd18, %r54, 4;
	add.s64 	%rd19, %rd1, %rd18;
	ld.global.f32 	%f32, [%rd19];
	add.f32 	%f33, %f31, %f32;
	add.s32 	%r34, %r54, 1;
	mul.wide.u32 	%rd20, %r34, 4;
	add.s64 	%rd21, %rd1, %rd20;
	ld.global.f32 	%f34, [%rd21];
	add.f32 	%f35, %f33, %f34;
	add.s32 	%r35, %r54, 2;
	mul.wide.u32 	%rd22, %r35, 4;
	add.s64 	%rd23, %rd1, %rd22;
	ld.global.f32 	%f36, [%rd23];
	add.f32 	%f37, %f35, %f36;
	add.s32 	%r36, %r54, 3;
	mul.wide.u32 	%rd24, %r36, 4;
	add.s64 	%rd25, %rd1, %rd24;
	ld.global.f32 	%f38, [%rd25];
	add.f32 	%f39, %f37, %f38;
	add.s32 	%r37, %r54, 4;
	mul.wide.u32 	%rd26, %r37, 4;
	add.s64 	%rd27, %rd1, %rd26;
	ld.global.f32 	%f40, [%rd27];
	add.f32 	%f41, %f39, %f40;
	add.s32 	%r38, %r54, 5;
	mul.wide.u32 	%rd28, %r38, 4;
	add.s64 	%rd29, %rd1, %rd28;
	ld.global.f32 	%f42, [%rd29];
	add.f32 	%f43, %f41, %f42;
	add.s32 	%r39, %r54, 6;
	mul.wide.u32 	%rd30, %r39, 4;
	add.s64 	%rd31, %rd1, %rd30;
	ld.global.f32 	%f44, [%rd31];
	add.f32 	%f45, %f43, %f44;
	add.s32 	%r40, %r54, 7;
	mul.wide.u32 	%rd32, %r40, 4;
	add.s64 	%rd33, %rd1, %rd32;
	ld.global.f32 	%f46, [%rd33];
	add.f32 	%f47, %f45, %f46;
	mul.wide.u32 	%rd34, %r33, 4;
	add.s64 	%rd35, %rd1, %rd34;
	ld.global.f32 	%f48, [%rd35];
	add.f32 	%f82, %f47, %f48;
	add.s32 	%r55, %r55, 16;
	add.s32 	%r54, %r54, 16;
	setp.ne.s32 	%p3, %r55, 0;
	@%p3 bra 	$L__BB3_3;
$L__BB3_4:
	setp.eq.s32 	%p4, %r2, 0;
	@%p4 bra 	$L__BB3_13;
	and.b32  	%r11, %r23, 7;
	setp.lt.u32 	%p5, %r2, 8;
	@%p5 bra 	$L__BB3_7;
	add.s32 	%r41, %r57, %r1;
	mul.wide.u32 	%rd36, %r41, 4;
	add.s64 	%rd37, %rd1, %rd36;
	ld.global.f32 	%f50, [%rd37];
	add.f32 	%f51, %f82, %f50;
	add.s32 	%r42, %r41, 1;
	mul.wide.u32 	%rd38, %r42, 4;
	add.s64 	%rd39, %rd1, %rd38;
	ld.global.f32 	%f52, [%rd39];
	add.f32 	%f53, %f51, %f52;
	add.s32 	%r43, %r41, 2;
	mul.wide.u32 	%rd40, %r43, 4;
	add.s64 	%rd41, %rd1, %rd40;
	ld.global.f32 	%f54, [%rd41];
	add.f32 	%f55, %f53, %f54;
	add.s32 	%r44, %r41, 3;
	mul.wide.u32 	%rd42, %r44, 4;
	add.s64 	%rd43, %rd1, %rd42;
	ld.global.f32 	%f56, [%rd43];
	add.f32 	%f57, %f55, %f56;
	add.s32 	%r45, %r41, 4;
	mul.wide.u32 	%rd44, %r45, 4;
	add.s64 	%rd45, %rd1, %rd44;
	ld.global.f32 	%f58, [%rd45];
	add.f32 	%f59, %f57, %f58;
	add.s32 	%r46, %r41, 5;
	mul.wide.u32 	%rd46, %r46, 4;
	add.s64 	%rd47, %rd1, %rd46;
	ld.global.f32 	%f60, [%rd47];
	add.f32 	%f61, %f59, %f60;
	add.s32 	%r47, %r41, 6;
	mul.wide.u32 	%rd48, %r47, 4;
	add.s64 	%rd49, %rd1, %rd48;
	ld.global.f32 	%f62, [%rd49];
	add.f32 	%f63, %f61, %f62;
	add.s32 	%r48, %r41, 7;
	mul.wide.u32 	%rd50, %r48, 4;
	add.s64 	%rd51, %rd1, %rd50;
	ld.global.f32 	%f64, [%rd51];
	add.f32 	%f82, %f63, %f64;
	add.s32 	%r57, %r57, 8;
$L__BB3_7:
	setp.eq.s32 	%p6, %r11, 0;
	@%p6 bra 	$L__BB3_13;
	and.b32  	%r14, %r23, 3;
	setp.lt.u32 	%p7, %r11, 4;
	@%p7 bra 	$L__BB3_10;
	add.s32 	%r49, %r57, %r1;
	mul.wide.u32 	%rd52, %r49, 4;
	add.s64 	%rd53, %rd1, %rd52;
	ld.global.f32 	%f66, [%rd53];
	add.f32 	%f67, %f82, %f66;
	add.s32 	%r50, %r49, 1;
	mul.wide.u32 	%rd54, %r50, 4;
	add.s64 	%rd55, %rd1, %rd54;
	ld.global.f32 	%f68, [%rd55];
	add.f32 	%f69, %f67, %f68;
	add.s32 	%r51, %r49, 2;
	mul.wide.u32 	%rd56, %r51, 4;
	add.s64 	%rd57, %rd1, %rd56;
	ld.global.f32 	%f70, [%rd57];
	add.f32 	%f71, %f69, %f70;
	add.s32 	%r52, %r49, 3;
	mul.wide.u32 	%rd58, %r52, 4;
	add.s64 	%rd59, %rd1, %rd58;
	ld.global.f32 	%f72, [%rd59];
	add.f32 	%f82, %f71, %f72;
	add.s32 	%r57, %r57, 4;
$L__BB3_10:
	setp.eq.s32 	%p8, %r14, 0;
	@%p8 bra 	$L__BB3_13;
	add.s32 	%r60, %r57, %r1;
	neg.s32 	%r59, %r14;
$L__BB3_12:
	.pragma "nounroll";
	mul.wide.u32 	%rd60, %r60, 4;
	add.s64 	%rd61, %rd1, %rd60;
	ld.global.f32 	%f73, [%rd61];
	add.f32 	%f82, %f82, %f73;
	add.s32 	%r60, %r60, 1;
	add.s32 	%r59, %r59, 1;
	setp.ne.s32 	%p9, %r59, 0;
	@%p9 bra 	$L__BB3_12;
$L__BB3_13:
	cvta.to.global.u64 	%rd62, %rd2;
	mov.u32 	%r53, %tid.x;
	mul.wide.u32 	%rd63, %r53, 4;
	add.s64 	%rd64, %rd62, %rd63;
	st.global.f32 	[%rd64], %f82;
	ret;

}
	// .globl	_Z16cuda_weight_initPfiifi
.visible .entry _Z16cuda_weight_initPfiifi(
	.param .u64 .ptr .align 1 _Z16cuda_weight_initPfiifi_param_0,
	.param .u32 _Z16cuda_weight_initPfiifi_param_1,
	.param .u32 _Z16cuda_weight_initPfiifi_param_2,
	.param .f32 _Z16cuda_weight_initPfiifi_param_3,
	.param .u32 _Z16cuda_weight_initPfiifi_param_4
)
{
	.local .align 8 .b8 	__local_depot4[48];
	.reg .b64 	%SP;
	.reg .b64 	%SPL;
	.reg .pred 	%p<68>;
	.reg .b32 	%r<1217>;
	.reg .b32 	%f<33>;
	.reg .b64 	%rd<27>;

	mov.u64 	%SPL, __local_depot4;
	ld.param.u64 	%rd10, [_Z16cuda_weight_initPfiifi_param_0];
	ld.param.u32 	%r546, [_Z16cuda_weight_initPfiifi_param_2];
	ld.param.f32 	%f1, [_Z16cuda_weight_initPfiifi_param_3];
	ld.param.u32 	%r547, [_Z16cuda_weight_initPfiifi_param_4];
	add.u64 	%rd1, %SPL, 0;
	mov.u32 	%r548, %ntid.x;
	mov.u32 	%r1, %ctaid.x;
	mov.u32 	%r549, %tid.x;
	mad.lo.s32 	%r2, %r548, %r1, %r549;
	add.s32 	%r550, %r547, %r2;
	xor.b32  	%r551, %r550, -1429050551;
	mul.lo.s32 	%r552, %r551, 1099087573;
	setp.gt.s32 	%p1, %r550, -1;
	selp.b32 	%r553, -644748465, -1947113066, %p1;
	add.s32 	%r554, %r553, %r552;
	add.s32 	%r3, %r554, 6615241;
	add.s32 	%r951, %r552, 123456789;
	st.local.v2.u32 	[%rd1], {%r3, %r951};
	xor.b32  	%r950, %r552, 362436069;
	add.s32 	%r555, %r553, 521288629;
	st.local.v2.u32 	[%rd1+8], {%r950, %r555};
	xor.b32  	%r556, %r553, 88675123;
	add.s32 	%r947, %r552, 5783321;
	st.local.v2.u32 	[%rd1+16], {%r556, %r947};
	setp.eq.s32 	%p2, %r1, 0;
	@%p2 bra 	$L__BB4_115;
	cvt.u64.u32 	%rd26, %r1;
	mov.b32 	%r934, 0;
$L__BB4_2:
	mov.u64 	%rd3, %rd26;
	and.b64  	%rd4, %rd3, 3;
	setp.eq.s64 	%p3, %rd4, 0;
	@%p3 bra 	$L__BB4_114;
	mul.wide.u32 	%rd12, %r934, 3200;
	mov.u64 	%rd13, precalc_xorwow_matrix;
	add.s64 	%rd5, %rd13, %rd12;
	mov.b32 	%r947, 0;
	mov.u32 	%r948, %r947;
	mov.u32 	%r949, %r947;
	mov.u32 	%r950, %r947;
	mov.u32 	%r951, %r947;
	mov.u32 	%r940, %r947;
$L__BB4_4:
	mul.wide.u32 	%rd14, %r940, 4;
	add.s64 	%rd15, %rd1, %rd14;
	ld.local.u32 	%r17, [%rd15+4];
	shl.b32 	%r18, %r940, 5;
	mov.b32 	%r946, 0;
$L__BB4_5:
	.pragma "nounroll";
	shr.u32 	%r560, %r17, %r946;
	and.b32  	%r561, %r560, 1;
	setp.eq.b32 	%p4, %r561, 1;
	not.pred 	%p5, %p4;
	add.s32 	%r562, %r18, %r946;
	mul.lo.s32 	%r563, %r562, 5;
	mul.wide.u32 	%rd16, %r563, 4;
	add.s64 	%rd6, %rd5, %rd16;
	@%p5 bra 	$L__BB4_7;
	ld.global.u32 	%r564, [%rd6];
	xor.b32  	%r951, %r951, %r564;
	ld.global.u32 	%r565, [%rd6+4];
	xor.b32  	%r950, %r950, %r565;
	ld.global.u32 	%r566, [%rd6+8];
	xor.b32  	%r949, %r949, %r566;
	ld.global.u32 	%r567, [%rd6+12];
	xor.b32  	%r948, %r948, %r567;
	ld.global.u32 	%r568, [%rd6+16];
	xor.b32  	%r947, %r947, %r568;
$L__BB4_7:
	and.b32  	%r570, %r560, 2;
	setp.eq.s32 	%p6, %r570, 0;
	@%p6 bra 	$L__BB4_9;
	ld.global.u32 	%r571, [%rd6+20];
	xor.b32  	%r951, %r951, %r571;
	ld.global.u32 	%r572, [%rd6+24];
	xor.b32  	%r950, %r950, %r572;
	ld.global.u32 	%r573, [%rd6+28];
	xor.b32  	%r949, %r949, %r573;
	ld.global.u32 	%r574, [%rd6+32];
	xor.b32  	%r948, %r948, %r574;
	ld.global.u32 	%r575, [%rd6+36];
	xor.b32  	%r947, %r947, %r575;
$L__BB4_9:
	and.b32  	%r577, %r560, 4;
	setp.eq.s32 	%p7, %r577, 0;
	@%p7 bra 	$L__BB4_11;
	ld.global.u32 	%r578, [%rd6+40];
	xor.b32  	%r951, %r951, %r578;
	ld.global.u32 	%r579, [%rd6+44];
	xor.b32  	%r950, %r950, %r579;
	ld.global.u32 	%r580, [%rd6+48];
	xor.b32  	%r949, %r949, %r580;
	ld.global.u32 	%r581, [%rd6+52];
	xor.b32  	%r948, %r948, %r581;
	ld.global.u32 	%r582, [%rd6+56];
	xor.b32  	%r947, %r947, %r582;
$L__BB4_11:
	and.b32  	%r584, %r560, 8;
	setp.eq.s32 	%p8, %r584, 0;
	@%p8 bra 	$L__BB4_13;
	ld.global.u32 	%r585, [%rd6+60];
	xor.b32  	%r951, %r951, %r585;
	ld.global.u32 	%r586, [%rd6+64];
	xor.b32  	%r950, %r950, %r586;
	ld.global.u32 	%r587, [%rd6+68];
	xor.b32  	%r949, %r949, %r587;
	ld.global.u32 	%r588, [%rd6+72];
	xor.b32  	%r948, %r948, %r588;
	ld.global.u32 	%r589, [%rd6+76];
	xor.b32  	%r947, %r947, %r589;
$L__BB4_13:
	and.b32  	%r591, %r560, 16;
	setp.eq.s32 	%p9, %r591, 0;
	@%p9 bra 	$L__BB4_15;
	ld.global.u32 	%r592, [%rd6+80];
	xor.b32  	%r951, %r951, %r592;
	ld.global.u32 	%r593, [%rd6+84];
	xor.b32  	%r950, %r950, %r593;
	ld.global.u32 	%r594, [%rd6+88];
	xor.b32  	%r949, %r949, %r594;
	ld.global.u32 	%r595, [%rd6+92];
	xor.b32  	%r948, %r948, %r595;
	ld.global.u32 	%r596, [%rd6+96];
	xor.b32  	%r947, %r947, %r596;
$L__BB4_15:
	and.b32  	%r598, %r560, 32;
	setp.eq.s32 	%p10, %r598, 0;
	@%p10 bra 	$L__BB4_17;
	ld.global.u32 	%r599, [%rd6+100];
	xor.b32  	%r951, %r951, %r599;
	ld.global.u32 	%r600, [%rd6+104];
	xor.b32  	%r950, %r950, %r600;
	ld.global.u32 	%r601, [%rd6+108];
	xor.b32  	%r949, %r949, %r601;
	ld.global.u32 	%r602, [%rd6+112];
	xor.b32  	%r948, %r948, %r602;
	ld.global.u32 	%r603, [%rd6+116];
	xor.b32  	%r947, %r947, %r603;
$L__BB4_17:
	and.b32  	%r605, %r560, 64;
	setp.eq.s32 	%p11, %r605, 0;
	@%p11 bra 	$L__BB4_19;
	ld.global.u32 	%r606, [%rd6+120];
	xor.b32  	%r951, %r951, %r606;
	ld.global.u32 	%r607, [%rd6+124];
	xor.b32  	%r950, %r950, %r607;
	ld.global.u32 	%r608, [%rd6+128];
	xor.b32  	%r949, %r949, %r608;
	ld.global.u32 	%r609, [%rd6+132];
	xor.b32  	%r948, %r948, %r609;
	ld.global.u32 	%r610, [%rd6+136];
	xor.b32  	%r947, %r947, %r610;
$L__BB4_19:
	and.b32  	%r612, %r560, 128;
	setp.eq.s32 	%p12, %r612, 0;
	@%p12 bra 	$L__BB4_21;
	ld.global.u32 	%r613, [%rd6+140];
	xor.b32  	%r951, %r951, %r613;
	ld.global.u32 	%r614, [%rd6+144];
	xor.b32  	%r950, %r950, %r614;
	ld.global.u32 	%r615, [%rd6+148];
	xor.b32  	%r949, %r949, %r615;
	ld.global.u32 	%r616, [%rd6+152];
	xor.b32  	%r948, %r948, %r616;
	ld.global.u32 	%r617, [%rd6+156];
	xor.b32  	%r947, %r947, %r617;
$L__BB4_21:
	and.b32  	%r619, %r560, 256;
	setp.eq.s32 	%p13, %r619, 0;
	@%p13 bra 	$L__BB4_23;
	ld.global.u32 	%r620, [%rd6+160];
	xor.b32  	%r951, %r951, %r620;
	ld.global.u32 	%r621, [%rd6+164];
	xor.b32  	%r950, %r950, %r621;
	ld.global.u32 	%r622, [%rd6+168];
	xor.b32  	%r949, %r949, %r622;
	ld.global.u32 	%r623, [%rd6+172];
	xor.b32  	%r948, %r948, %r623;
	ld.global.u32 	%r624, [%rd6+176];
	xor.b32  	%r947, %r947, %r624;
$L__BB4_23:
	and.b32  	%r626, %r560, 512;
	setp.eq.s32 	%p14, %r626, 0;
	@%p14 bra 	$L__BB4_25;
	ld.global.u32 	%r627, [%rd6+180];
	xor.b32  	%r951, %r951, %r627;
	ld.global.u32 	%r628, [%rd6+184];
	xor.b32  	%r950, %r950, %r628;
	ld.global.u32 	%r629, [%rd6+188];
	xor.b32  	%r949, %r949, %r629;
	ld.global.u32 	%r630, [%rd6+192];
	xor.b32  	%r948, %r948, %r630;
	ld.global.u32 	%r631, [%rd6+196];
	xor.b32  	%r947, %r947, %r631;
$L__BB4_25:
	and.b32  	%r633, %r560, 1024;
	setp.eq.s32 	%p15, %r633, 0;
	@%p15 bra 	$L__BB4_27;
	ld.global.u32 	%r634, [%rd6+200];
	xor.b32  	%r951, %r951, %r634;
	ld.global.u32 	%r635, [%rd6+204];
	xor.b32  	%r950, %r950, %r635;
	ld.global.u32 	%r636, [%rd6+208];
	xor.b32  	%r949, %r949, %r636;
	ld.global.u32 	%r637, [%rd6+212];
	xor.b32  	%r948, %r948, %r637;
	ld.global.u32 	%r638, [%rd6+216];
	xor.b32  	%r947, %r947, %r638;
$L__BB4_27:
	and.b32  	%r640, %r560, 2048;
	setp.eq.s32 	%p16, %r640, 0;
	@%p16 bra 	$L__BB4_29;
	ld.global.u32 	%r641, [%rd6+220];
	xor.b32  	%r951, %r951, %r641;
	ld.global.u32 	%r642, [%rd6+224];
	xor.b32  	%r950, %r950, %r642;
	ld.global.u32 	%r643, [%rd6+228];
	xor.b32  	%r949, %r949, %r643;
	ld.global.u32 	%r644, [%rd6+232];
	xor.b32  	%r948, %r948, %r644;
	ld.global.u32 	%r645, [%rd6+236];
	xor.b32  	%r947, %r947, %r645;
$L__BB4_29:
	and.b32  	%r647, %r560, 4096;
	setp.eq.s32 	%p17, %r647, 0;
	@%p17 bra 	$L__BB4_31;
	ld.global.u32 	%r648, [%rd6+240];
	xor.b32  	%r951, %r951, %r648;
	ld.global.u32 	%r649, [%rd6+244];
	xor.b32  	%r950, %r950, %r649;
	ld.global.u32 	%r650, [%rd6+248];
	xor.b32  	%r949, %r949, %r650;
	ld.global.u32 	%r651, [%rd6+252];
	xor.b32  	%r948, %r948, %r651;
	ld.global.u32 	%r652, [%rd6+256];
	xor.b32  	%r947, %r947, %r652;
$L__BB4_31:
	and.b32  	%r654, %r560, 8192;
	setp.eq.s32 	%p18, %r654, 0;
	@%p18 bra 	$L__BB4_33;
	ld.global.u32 	%r655, [%rd6+260];
	xor.b32  	%r951, %r951, %r655;
	ld.global.u32 	%r656, [%rd6+264];
	xor.b32  	%r950, %r950, %r656;
	ld.global.u32 	%r657, [%rd6+268];
	xor.b32  	%r949, %r949, %r657;
	ld.global.u32 	%r658, [%rd6+272];
	xor.b32  	%r948, %r948, %r658;
	ld.global.u32 	%r659, [%rd6+276];
	xor.b32  	%r947, %r947, %r659;
$L__BB4_33:
	and.b32  	%r661, %r560, 16384;
	setp.eq.s32 	%p19, %r661, 0;
	@%p19 bra 	$L__BB4_35;
	ld.global.u32 	%r662, [%rd6+280];
	xor.b32  	%r951, %r951, %r662;
	ld.global.u32 	%r663, [%rd6+284];
	xor.b32  	%r950, %r950, %r663;
	ld.global.u32 	%r664, [%rd6+288];
	xor.b32  	%r949, %r949, %r664;
	ld.global.u32 	%r665, [%rd6+292];
	xor.b32  	%r948, %r948, %r665;
	ld.global.u32 	%r666, [%rd6+296];
	xor.b32  	%r947, %r947, %r666;
$L__BB4_35:
	and.b32  	%r668, %r560, 32768;
	setp.eq.s32 	%p20, %r668, 0;
	@%p20 bra 	$L__BB4_37;
	ld.global.u32 	%r669, [%rd6+300];
	xor.b32  	%r951, %r951, %r669;
	ld.global.u32 	%r670, [%rd6+304];
	xor.b32  	%r950, %r950, %r670;
	ld.global.u32 	%r671, [%rd6+308];
	xor.b32  	%r949, %r949, %r671;
	ld.global.u32 	%r672, [%rd6+312];
	xor.b32  	%r948, %r948, %r672;
	ld.global.u32 	%r673, [%rd6+316];
	xor.b32  	%r947, %r947, %r673;
$L__BB4_37:
	add.s32 	%r946, %r946, 16;
	setp.ne.s32 	%p21, %r946, 32;
	@%p21 bra 	$L__BB4_5;
	mad.lo.s32 	%r674, %r940, -31, %r18;
	add.s32 	%r940, %r674, 1;
	setp.ne.s32 	%p22, %r940, 5;
	@%p22 bra 	$L__BB4_4;
	st.local.u32 	[%rd1+4], %r951;
	st.local.v2.u32 	[%rd1+8], {%r950, %r949};
	st.local.v2.u32 	[%rd1+16], {%r948, %r947};
	setp.eq.s64 	%p23, %rd4, 1;
	@%p23 bra 	$L__BB4_114;
	mov.b32 	%r947, 0;
	mov.u32 	%r1040, %r947;
	mov.u32 	%r1041, %r947;
	mov.u32 	%r950, %r947;
	mov.u32 	%r951, %r947;
	mov.u32 	%r1032, %r947;
$L__BB4_41:
	mul.wide.u32 	%rd17, %r1032, 4;
	add.s64 	%rd18, %rd1, %rd17;
	ld.local.u32 	%r193, [%rd18+4];
	shl.b32 	%r194, %r1032, 5;
	mov.b32 	%r1038, 0;
$L__BB4_42:
	.pragma "nounroll";
	shr.u32 	%r677, %r193, %r1038;
	and.b32  	%r678, %r677, 1;
	setp.eq.b32 	%p24, %r678, 1;
	not.pred 	%p25, %p24;
	add.s32 	%r679, %r194, %r1038;
	mul.lo.s32 	%r680, %r679, 5;
	mul.wide.u32 	%rd19, %r680, 4;
	add.s64 	%rd7, %rd5, %rd19;
	@%p25 bra 	$L__BB4_44;
	ld.global.u32 	%r681, [%rd7];
	xor.b32  	%r951, %r951, %r681;
	ld.global.u32 	%r682, [%rd7+4];
	xor.b32  	%r950, %r950, %r682;
	ld.global.u32 	%r683, [%rd7+8];
	xor.b32  	%r1041, %r1041, %r683;
	ld.global.u32 	%r684, [%rd7+12];
	xor.b32  	%r1040, %r1040, %r684;
	ld.global.u32 	%r685, [%rd7+16];
	xor.b32  	%r947, %r947, %r685;
$L__BB4_44:
	and.b32  	%r687, %r677, 2;
	setp.eq.s32 	%p26, %r687, 0;
	@%p26 bra 	$L__BB4_46;
	ld.global.u32 	%r688, [%rd7+20];
	xor.b32  	%r951, %r951, %r688;
	ld.global.u32 	%r689, [%rd7+24];
	xor.b32  	%r950, %r950, %r689;
	ld.global.u32 	%r690, [%rd7+28];
	xor.b32  	%r1041, %r1041, %r690;
	ld.global.u32 	%r691, [%rd7+32];
	xor.b32  	%r1040, %r1040, %r691;
	ld.global.u32 	%r692, [%rd7+36];
	xor.b32  	%r947, %r947, %r692;
$L__BB4_46:
	and.b32  	%r694, %r677, 4;
	setp.eq.s32 	%p27, %r694, 0;
	@%p27 bra 	$L__BB4_48;
	ld.global.u32 	%r695, [%rd7+40];
	xor.b32  	%r951, %r951, %r695;
	ld.global.u32 	%r696, [%rd7+44];
	xor.b32  	%r950, %r950, %r696;
	ld.global.u32 	%r697, [%rd7+48];
	xor.b32  	%r1041, %r1041, %r697;
	ld.global.u32 	%r698, [%rd7+52];
	xor.b32  	%r1040, %r1040, %r698;
	ld.global.u32 	%r699, [%rd7+56];
	xor.b32  	%r947, %r947, %r699;
$L__BB4_48:
	and.b32  	%r701, %r677, 8;
	setp.eq.s32 	%p28, %r701, 0;
	@%p28 bra 	$L__BB4_50;
	ld.global.u32 	%r702, [%rd7+60];
	xor.b32  	%r951, %r951, %r702;
	ld.global.u32 	%r703, [%rd7+64];
	xor.b32  	%r950, %r950, %r703;
	ld.global.u32 	%r704, [%rd7+68];
	xor.b32  	%r1041, %r1041, %r704;
	ld.global.u32 	%r705, [%rd7+72];
	xor.b32  	%r1040, %r1040, %r705;
	ld.global.u32 	%r706, [%rd7+76];
	xor.b32  	%r947, %r947, %r706;
$L__BB4_50:
	and.b32  	%r708, %r677, 16;
	setp.eq.s32 	%p29, %r708, 0;
	@%p29 bra 	$L__BB4_52;
	ld.global.u32 	%r709, [%rd7+80];
	xor.b32  	%r951, %r951, %r709;
	ld.global.u32 	%r710, [%rd7+84];
	xor.b32  	%r950, %r950, %r710;
	ld.global.u32 	%r711, [%rd7+88];
	xor.b32  	%r1041, %r1041, %r711;
	ld.global.u32 	%r712, [%rd7+92];
	xor.b32  	%r1040, %r1040, %r712;
	ld.global.u32 	%r713, [%rd7+96];
	xor.b32  	%r947, %r947, %r713;
$L__BB4_52:
	and.b32  	%r715, %r677, 32;
	setp.eq.s32 	%p30, %r715, 0;
	@%p30 bra 	$L__BB4_54;
	ld.global.u32 	%r716, [%rd7+100];
	xor.b32  	%r951, %r951, %r716;
	ld.global.u32 	%r717, [%rd7+104];
	xor.b32  	%r950, %r950, %r717;
	ld.global.u32 	%r718, [%rd7+108];
	xor.b32  	%r1041, %r1041, %r718;
	ld.global.u32 	%r719, [%rd7+112];
	xor.b32  	%r1040, %r1040, %r719;
	ld.global.u32 	%r720, [%rd7+116];
	xor.b32  	%r947, %r947, %r720;
$L__BB4_54:
	and.b32  	%r722, %r677, 64;
	setp.eq.s32 	%p31, %r722, 0;
	@%p31 bra 	$L__BB4_56;
	ld.global.u32 	%r723, [%rd7+120];
	xor.b32  	%r951, %r951, %r723;
	ld.global.u32 	%r724, [%rd7+124];
	xor.b32  	%r950, %r950, %r724;
	ld.global.u32 	%r725, [%rd7+128];
	xor.b32  	%r1041, %r1041, %r725;
	ld.global.u32 	%r726, [%rd7+132];
	xor.b32  	%r1040, %r1040, %r726;
	ld.global.u32 	%r727, [%rd7+136];
	xor.b32  	%r947, %r947, %r727;
$L__BB4_56:
	and.b32  	%r729, %r677, 128;
	setp.eq.s32 	%p32, %r729, 0;
	@%p32 bra 	$L__BB4_58;
	ld.global.u32 	%r730, [%rd7+140];
	xor.b32  	%r951, %r951, %r730;
	ld.global.u32 	%r731, [%rd7+144];
	xor.b32  	%r950, %r950, %r731;
	ld.global.u32 	%r732, [%rd7+148];
	xor.b32  	%r1041, %r1041, %r732;
	ld.global.u32 	%r733, [%rd7+152];
	xor.b32  	%r1040, %r1040, %r733;
	ld.global.u32 	%r734, [%rd7+156];
	xor.b32  	%r947, %r947, %r734;
$L__BB4_58:
	and.b32  	%r736, %r677, 256;
	setp.eq.s32 	%p33, %r736, 0;
	@%p33 bra 	$L__BB4_60;
	ld.global.u32 	%r737, [%rd7+160];
	xor.b32  	%r951, %r951, %r737;
	ld.global.u32 	%r738, [%rd7+164];
	xor.b32  	%r950, %r950, %r738;
	ld.global.u32 	%r739, [%rd7+168];
	xor.b32  	%r1041, %r1041, %r739;
	ld.global.u32 	%r740, [%rd7+172];
	xor.b32  	%r1040, %r1040, %r740;
	ld.global.u32 	%r741, [%rd7+176];
	xor.b32  	%r947, %r947, %r741;
$L__BB4_60:
	and.b32  	%r743, %r677, 512;
	setp.eq.s32 	%p34, %r743, 0;
	@%p34 bra 	$L__BB4_62;
	ld.global.u32 	%r744, [%rd7+180];
	xor.b32  	%r951, %r951, %r744;
	ld.global.u32 	%r745, [%rd7+184];
	xor.b32  	%r950, %r950, %r745;
	ld.global.u32 	%r746, [%rd7+188];
	xor.b32  	%r1041, %r1041, %r746;
	ld.global.u32 	%r747, [%rd7+192];
	xor.b32  	%r1040, %r1040, %r747;
	ld.global.u32 	%r748, [%rd7+196];
	xor.b32  	%r947, %r947, %r748;
$L__BB4_62:
	and.b32  	%r750, %r677, 1024;
	setp.eq.s32 	%p35, %r750, 0;
	@%p35 bra 	$L__BB4_64;
	ld.global.u32 	%r751, [%rd7+200];
	xor.b32  	%r951, %r951, %r751;
	ld.global.u32 	%r752, [%rd7+204];
	xor.b32  	%r950, %r950, %r752;
	ld.global.u32 	%r753, [%rd7+208];
	xor.b32  	%r1041, %r1041, %r753;
	ld.global.u32 	%r754, [%rd7+212];
	xor.b32  	%r1040, %r1040, %r754;
	ld.global.u32 	%r755, [%rd7+216];
	xor.b32  	%r947, %r947, %r755;
$L__BB4_64:
	and.b32  	%r757, %r677, 2048;
	setp.eq.s32 	%p36, %r757, 0;
	@%p36 bra 	$L__BB4_66;
	ld.global.u32 	%r758, [%rd7+220];
	xor.b32  	%r951, %r951, %r758;
	ld.global.u32 	%r759, [%rd7+224];
	xor.b32  	%r950, %r950, %r759;
	ld.global.u32 	%r760, [%rd7+228];
	xor.b32  	%r1041, %r1041, %r760;
	ld.global.u32 	%r761, [%rd7+232];
	xor.b32  	%r1040, %r1040, %r761;
	ld.global.u32 	%r762, [%rd7+236];
	xor.b32  	%r947, %r947, %r762;
$L__BB4_66:
	and.b32  	%r764, %r677, 4096;
	setp.eq.s32 	%p37, %r764, 0;
	@%p37 bra 	$L__BB4_68;
	ld.global.u32 	%r765, [%rd7+240];
	xor.b32  	%r951, %r951, %r765;
	ld.global.u32 	%r766, [%rd7+244];
	xor.b32  	%r950, %r950, %r766;
	ld.global.u32 	%r767, [%rd7+248];
	xor.b32  	%r1041, %r1041, %r767;
	ld.global.u32 	%r768, [%rd7+252];
	xor.b32  	%r1040, %r1040, %r768;
	ld.global.u32 	%r769, [%rd7+256];
	xor.b32  	%r947, %r947, %r769;
$L__BB4_68:
	and.b32  	%r771, %r677, 8192;
	setp.eq.s32 	%p38, %r771, 0;
	@%p38 bra 	$L__BB4_70;
	ld.global.u32 	%r772, [%rd7+260];
	xor.b32  	%r951, %r951, %r772;
	ld.global.u32 	%r773, [%rd7+264];
	xor.b32  	%r950, %r950, %r773;
	ld.global.u32 	%r774, [%rd7+268];
	xor.b32  	%r1041, %r1041, %r774;
	ld.global.u32 	%r775, [%rd7+272];
	xor.b32  	%r1040, %r1040, %r775;
	ld.global.u32 	%r776, [%rd7+276];
	xor.b32  	%r947, %r947, %r776;
$L__BB4_70:
	and.b32  	%r778, %r677, 16384;
	setp.eq.s32 	%p39, %r778, 0;
	@%p39 bra 	$L__BB4_72;
	ld.global.u32 	%r779, [%rd7+280];
	xor.b32  	%r951, %r951, %r779;
	ld.global.u32 	%r780, [%rd7+284];
	xor.b32  	%r950, %r950, %r780;
	ld.global.u32 	%r781, [%rd7+288];
	xor.b32  	%r1041, %r1041, %r781;
	ld.global.u32 	%r782, [%rd7+292];
	xor.b32  	%r1040, %r1040, %r782;
	ld.global.u32 	%r783, [%rd7+296];
	xor.b32  	%r947, %r947, %r783;
$L__BB4_72:
	and.b32  	%r785, %r677, 32768;
	setp.eq.s32 	%p40, %r785, 0;
	@%p40 bra 	$L__BB4_74;
	ld.global.u32 	%r786, [%rd7+300];
	xor.b32  	%r951, %r951, %r786;
	ld.global.u32 	%r787, [%rd7+304];
	xor.b32  	%r950, %r950, %r787;
	ld.global.u32 	%r788, [%rd7+308];
	xor.b32  	%r1041, %r1041, %r788;
	ld.global.u32 	%r789, [%rd7+312];
	xor.b32  	%r1040, %r1040, %r789;
	ld.global.u32 	%r790, [%rd7+316];
	xor.b32  	%r947, %r947, %r790;
$L__BB4_74:
	add.s32 	%r1038, %r1038, 16;
	setp.ne.s32 	%p41, %r1038, 32;
	@%p41 bra 	$L__BB4_42;
	mad.lo.s32 	%r791, %r1032, -31, %r194;
	add.s32 	%r1032, %r791, 1;
	setp.ne.s32 	%p42, %r1032, 5;
	@%p42 bra 	$L__BB4_41;
	st.local.u32 	[%rd1+4], %r951;
	st.local.v2.u32 	[%rd1+8], {%r950, %r1041};
	st.local.v2.u32 	[%rd1+16], {%r1040, %r947};
	setp.ne.s64 	%p43, %rd4, 3;
	@%p43 bra 	$L__BB4_114;
	mov.b32 	%r947, 0;
	mov.u32 	%r1132, %r947;
	mov.u32 	%r1133, %r947;
	mov.u32 	%r950, %r947;
	mov.u32 	%r951, %r947;
	mov.u32 	%r1124, %r947;
$L__BB4_78:
	mul.wide.u32 	%rd20, %r1124, 4;
	add.s64 	%rd21, %rd1, %rd20;
	ld.local.u32 	%r369, [%rd21+4];
	shl.b32 	%r370, %r1124, 5;
	mov.b32 	%r1130, 0;
$L__BB4_79:
	.pragma "nounroll";
	shr.u32 	%r794, %r369, %r1130;
	and.b32  	%r795, %r794, 1;
	setp.eq.b32 	%p44, %r795, 1;
	not.pred 	%p45, %p44;
	add.s32 	%r796, %r370, %r1130;
	mul.lo.s32 	%r797, %r796, 5;
	mul.wide.u32 	%rd22, %r797, 4;
	add.s64 	%rd8, %rd5, %rd22;
	@%p45 bra 	$L__BB4_81;
	ld.global.u32 	%r798, [%rd8];
	xor.b32  	%r951, %r951, %r798;
	ld.global.u32 	%r799, [%rd8+4];
	xor.b32  	%r950, %r950, %r799;
	ld.global.u32 	%r800, [%rd8+8];
	xor.b32  	%r1133, %r1133, %r800;
	ld.global.u32 	%r801, [%rd8+12];
	xor.b32  	%r1132, %r1132, %r801;
	ld.global.u32 	%r802, [%rd8+16];
	xor.b32  	%r947, %r947, %r802;
$L__BB4_81:
	and.b32  	%r804, %r794, 2;
	setp.eq.s32 	%p46, %r804, 0;
	@%p46 bra 	$L__BB4_83;
	ld.global.u32 	%r805, [%rd8+20];
	xor.b32  	%r951, %r951, %r805;
	ld.global.u32 	%r806, [%rd8+24];
	xor.b32  	%r950, %r950, %r806;
	ld.global.u32 	%r807, [%rd8+28];
	xor.b32  	%r1133, %r1133, %r807;
	ld.global.u32 	%r808, [%rd8+32];
	xor.b32  	%r1132, %r1132, %r808;
	ld.global.u32 	%r809, [%rd8+36];
	xor.b32  	%r947, %r947, %r809;
$L__BB4_83:
	and.b32  	%r811, %r794, 4;
	setp.eq.s32 	%p47, %r811, 0;
	@%p47 bra 	$L__BB4_85;
	ld.global.u32 	%r812, [%rd8+40];
	xor.b32  	%r951, %r951, %r812;
	ld.global.u32 	%r813, [%rd8+44];
	xor.b32  	%r950, %r950, %r813;
	ld.global.u32 	%r814, [%rd8+48];
	xor.b32  	%r1133, %r1133, %r814;
	ld.global.u32 	%r815, [%rd8+52];
	xor.b32  	%r1132, %r1132, %r815;
	ld.global.u32 	%r816, [%rd8+56];
	xor.b32  	%r947, %r947, %r816;
$L__BB4_85:
	and.b32  	%r818, %r794, 8;
	setp.eq.s32 	%p48, %r818, 0;
	@%p48 bra 	$L__BB4_87;
	ld.global.u32 	%r819, [%rd8+60];
	xor.b32  	%r951, %r951, %r819;
	ld.global.u32 	%r820, [%rd8+64];
	xor.b32  	%r950, %r950, %r820;
	ld.global.u32 	%r821, [%rd8+68];
	xor.b32  	%r1133, %r1133, %r821;
	ld.global.u32 	%r822, [%rd8+72];
	xor.b32  	%r1132, %r1132, %r822;
	ld.global.u32 	%r823, [%rd8+76];
	xor.b32  	%r947, %r947, %r823;
$L__BB4_87:
	and.b32  	%r825, %r794, 16;
	setp.eq.s32 	%p49, %r825, 0;
	@%p49 bra 	$L__BB4_89;
	ld.global.u32 	%r826, [%rd8+80];
	xor.b32  	%r951, %r951, %r826;
	ld.global.u32 	%r827, [%rd8+84];
	xor.b32  	%r950, %r950, %r827;
	ld.global.u32 	%r828, [%rd8+88];
	xor.b32  	%r1133, %r1133, %r828;
	ld.global.u32 	%r829, [%rd8+92];
	xor.b32  	%r1132, %r1132, %r829;
	ld.global.u32 	%r830, [%rd8+96];
	xor.b32  	%r947, %r947, %r830;
$L__BB4_89:
	and.b32  	%r832, %r794, 32;
	setp.eq.s32 	%p50, %r832, 0;
	@%p50 bra 	$L__BB4_91;
	ld.global.u32 	%r833, [%rd8+100];
	xor.b32  	%r951, %r951, %r833;
	ld.global.u32 	%r834, [%rd8+104];
	xor.b32  	%r950, %r950, %r834;
	ld.global.u32 	%r835, [%rd8+108];
	xor.b32  	%r1133, %r1133, %r835;
	ld.global.u32 	%r836, [%rd8+112];
	xor.b32  	%r1132, %r1132, %r836;
	ld.global.u32 	%r837, [%rd8+116];
	xor.b32  	%r947, %r947, %r837;
$L__BB4_91:
	and.b32  	%r839, %r794, 64;
	setp.eq.s32 	%p51, %r839, 0;
	@%p51 bra 	$L__BB4_93;
	ld.global.u32 	%r840, [%rd8+120];
	xor.b32  	%r951, %r951, %r840;
	ld.global.u32 	%r841, [%rd8+124];
	xor.b32  	%r950, %r950, %r841;
	ld.global.u32 	%r842, [%rd8+128];
	xor.b32  	%r1133, %r1133, %r842;
	ld.global.u32 	%r843, [%rd8+132];
	xor.b32  	%r1132, %r1132, %r843;
	ld.global.u32 	%r844, [%rd8+136];
	xor.b32  	%r947, %r947, %r844;
$L__BB4_93:
	and.b32  	%r846, %r794, 128;
	setp.eq.s32 	%p52, %r846, 0;
	@%p52 bra 	$L__BB4_95;
	ld.global.u32 	%r847, [%rd8+140];
	xor.b32  	%r951, %r951, %r847;
	ld.global.u32 	%r848, [%rd8+144];
	xor.b32  	%r950, %r950, %r848;
	ld.global.u32 	%r849, [%rd8+148];
	xor.b32  	%r1133, %r1133, %r849;
	ld.global.u32 	%r850, [%rd8+152];
	xor.b32  	%r1132, %r1132, %r850;
	ld.global.u32 	%r851, [%rd8+156];
	xor.b32  	%r947, %r947, %r851;
$L__BB4_95:
	and.b32  	%r853, %r794, 256;
	setp.eq.s32 	%p53, %r853, 0;
	@%p53 bra 	$L__BB4_97;
	ld.global.u32 	%r854, [%rd8+160];
	xor.b32  	%r951, %r951, %r854;
	ld.global.u32 	%r855, [%rd8+164];
	xor.b32  	%r950, %r950, %r855;
	ld.global.u32 	%r856, [%rd8+168];
	xor.b32  	%r1133, %r1133, %r856;
	ld.global.u32 	%r857, [%rd8+172];
	xor.b32  	%r1132, %r1132, %r857;
	ld.global.u32 	%r858, [%rd8+176];
	xor.b32  	%r947, %r947, %r858;
$L__BB4_97:
	and.b32  	%r860, %r794, 512;
	setp.eq.s32 	%p54, %r860, 0;
	@%p54 bra 	$L__BB4_99;
	ld.global.u32 	%r861, [%rd8+180];
	xor.b32  	%r951, %r951, %r861;
	ld.global.u32 	%r862, [%rd8+184];
	xor.b32  	%r950, %r950, %r862;
	ld.global.u32 	%r863, [%rd8+188];
	xor.b32  	%r1133, %r1133, %r863;
	ld.global.u32 	%r864, [%rd8+192];
	xor.b32  	%r1132, %r1132, %r864;
	ld.global.u32 	%r865, [%rd8+196];
	xor.b32  	%r947, %r947, %r865;
$L__BB4_99:
	and.b32  	%r867, %r794, 1024;
	setp.eq.s32 	%p55, %r867, 0;
	@%p55 bra 	$L__BB4_101;
	ld.global.u32 	%r868, [%rd8+200];
	xor.b32  	%r951, %r951, %r868;
	ld.global.u32 	%r869, [%rd8+204];
	xor.b32  	%r950, %r950, %r869;
	ld.global.u32 	%r870, [%rd8+208];
	xor.b32  	%r1133, %r1133, %r870;
	ld.global.u32 	%r871, [%rd8+212];
	xor.b32  	%r1132, %r1132, %r871;
	ld.global.u32 	%r872, [%rd8+216];
	xor.b32  	%r947, %r947, %r872;
$L__BB4_101:
	and.b32  	%r874, %r794, 2048;
	setp.eq.s32 	%p56, %r874, 0;
	@%p56 bra 	$L__BB4_103;
	ld.global.u32 	%r875, [%rd8+220];
	xor.b32  	%r951, %r951, %r875;
	ld.global.u32 	%r876, [%rd8+224];
	xor.b32  	%r950, %r950, %r876;
	ld.global.u32 	%r877, [%rd8+228];
	xor.b32  	%r1133, %r1133, %r877;
	ld.global.u32 	%r878, [%rd8+232];
	xor.b32  	%r1132, %r1132, %r878;
	ld.global.u32 	%r879, [%rd8+236];
	xor.b32  	%r947, %r947, %r879;
$L__BB4_103:
	and.b32  	%r881, %r794, 4096;
	setp.eq.s32 	%p57, %r881, 0;
	@%p57 bra 	$L__BB4_105;
	ld.global.u32 	%r882, [%rd8+240];
	xor.b32  	%r951, %r951, %r882;
	ld.global.u32 	%r883, [%rd8+244];
	xor.b32  	%r950, %r950, %r883;
	ld.global.u32 	%r884, [%rd8+248];
	xor.b32  	%r1133, %r1133, %r884;
	ld.global.u32 	%r885, [%rd8+252];
	xor.b32  	%r1132, %r1132, %r885;
	ld.global.u32 	%r886, [%rd8+256];
	xor.b32  	%r947, %r947, %r886;
$L__BB4_105:
	and.b32  	%r888, %r794, 8192;
	setp.eq.s32 	%p58, %r888, 0;
	@%p58 bra 	$L__BB4_107;
	ld.global.u32 	%r889, [%rd8+260];
	xor.b32  	%r951, %r951, %r889;
	ld.global.u32 	%r890, [%rd8+264];
	xor.b32  	%r950, %r950, %r890;
	ld.global.u32 	%r891, [%rd8+268];
	xor.b32  	%r1133, %r1133, %r891;
	ld.global.u32 	%r892, [%rd8+272];
	xor.b32  	%r1132, %r1132, %r892;
	ld.global.u32 	%r893, [%rd8+276];
	xor.b32  	%r947, %r947, %r893;
$L__BB4_107:
	and.b32  	%r895, %r794, 16384;
	setp.eq.s32 	%p59, %r895, 0;
	@%p59 bra 	$L__BB4_109;
	ld.global.u32 	%r896, [%rd8+280];
	xor.b32  	%r951, %r951, %r896;
	ld.global.u32 	%r897, [%rd8+284];
	xor.b32  	%r950, %r950, %r897;
	ld.global.u32 	%r898, [%rd8+288];
	xor.b32  	%r1133, %r1133, %r898;
	ld.global.u32 	%r899, [%rd8+292];
	xor.b32  	%r1132, %r1132, %r899;
	ld.global.u32 	%r900, [%rd8+296];
	xor.b32  	%r947, %r947, %r900;
$L__BB4_109:
	and.b32  	%r902, %r794, 32768;
	setp.eq.s32 	%p60, %r902, 0;
	@%p60 bra 	$L__BB4_111;
	ld.global.u32 	%r903, [%rd8+300];
	xor.b32  	%r951, %r951, %r903;
	ld.global.u32 	%r904, [%rd8+304];
	xor.b32  	%r950, %r950, %r904;
	ld.global.u32 	%r905, [%rd8+308];
	xor.b32  	%r1133, %r1133, %r905;
	ld.global.u32 	%r906, [%rd8+312];
	xor.b32  	%r1132, %r1132, %r906;
	ld.global.u32 	%r907, [%rd8+316];
	xor.b32  	%r947, %r947, %r907;
$L__BB4_111:
	add.s32 	%r1130, %r1130, 16;
	setp.ne.s32 	%p61, %r1130, 32;
	@%p61 bra 	$L__BB4_79;
	mad.lo.s32 	%r908, %r1124, -31, %r370;
	add.s32 	%r1124, %r908, 1;
	setp.ne.s32 	%p62, %r1124, 5;
	@%p62 bra 	$L__BB4_78;
	st.local.u32 	[%rd1+4], %r951;
	st.local.v2.u32 	[%rd1+8], {%r950, %r1133};
	st.local.v2.u32 	[%rd1+16], {%r1132, %r947};
$L__BB4_114:
	shr.u64 	%rd26, %rd3, 2;
	add.s32 	%r934, %r934, 1;
	setp.gt.u64 	%p63, %rd3, 3;
	@%p63 bra 	$L__BB4_2;
$L__BB4_115:
	setp.ge.s32 	%p64, %r2, %r546;
	@%p64 bra 	$L__BB4_117;
	shr.u32 	%r909, %r951, 2;
	xor.b32  	%r910, %r909, %r951;
	shl.b32 	%r911, %r947, 4;
	shl.b32 	%r912, %r910, 1;
	xor.b32  	%r913, %r912, %r911;
	xor.b32  	%r914, %r913, %r910;
	xor.b32  	%r915, %r914, %r947;
	add.s32 	%r916, %r3, %r915;
	add.s32 	%r917, %r916, 362437;
	shr.u32 	%r918, %r950, 2;
	xor.b32  	%r919, %r918, %r950;
	shl.b32 	%r920, %r915, 4;
	shl.b32 	%r921, %r919, 1;
	xor.b32  	%r922, %r921, %r920;
	xor.b32  	%r923, %r922, %r919;
	xor.b32  	%r924, %r923, %r915;
	add.s32 	%r925, %r3, %r924;
	add.s32 	%r926, %r925, 724874;
	cvt.rn.f32.u32 	%f2, %r917;
	fma.rn.f32 	%f3, %f2, 0f2F800000, 0f2F000000;
	cvt.rn.f32.u32 	%f4, %r926;
	fma.rn.f32 	%f5, %f4, 0f30C90FDB, 0f30490FDB;
	setp.lt.f32 	%p65, %f3, 0f00800000;
	mul.f32 	%f6, %f3, 0f4B000000;
	selp.f32 	%f7, %f6, %f3, %p65;
	selp.f32 	%f8, 0fC1B80000, 0f00000000, %p65;
	mov.b32 	%r927, %f7;
	add.s32 	%r928, %r927, -1059760811;
	and.b32  	%r929, %r928, -8388608;
	sub.s32 	%r930, %r927, %r929;
	mov.b32 	%f9, %r930;
	cvt.rn.f32.s32 	%f10, %r929;
	fma.rn.f32 	%f11, %f10, 0f34000000, %f8;
	add.f32 	%f12, %f9, 0fBF800000;
	fma.rn.f32 	%f13, %f12, 0fBE055027, 0f3E1039F6;
	fma.rn.f32 	%f14, %f13, %f12, 0fBDF8CDCC;
	fma.rn.f32 	%f15, %f14, %f12, 0f3E0F2955;
	fma.rn.f32 	%f16, %f15, %f12, 0fBE2AD8B9;
	fma.rn.f32 	%f17, %f16, %f12, 0f3E4CED0B;
	fma.rn.f32 	%f18, %f17, %f12, 0fBE7FFF22;
	fma.rn.f32 	%f19, %f18, %f12, 0f3EAAAA78;
	fma.rn.f32 	%f20, %f19, %f12, 0fBF000000;
	mul.f32 	%f21, %f12, %f20;
	fma.rn.f32 	%f22, %f21, %f12, %f12;
	fma.rn.f32 	%f23, %f11, 0f3F317218, %f22;
	setp.gt.u32 	%p66, %r927, 2139095039;
	fma.rn.f32 	%f24, %f7, 0f7F800000, 0f7F800000;
	selp.f32 	%f25, %f24, %f23, %p66;
	setp.eq.f32 	%p67, %f7, 0f00000000;
	mul.f32 	%f26, %f25, 0fC0000000;
	selp.f32 	%f27, 0f7F800000, %f26, %p67;
	sqrt.rn.f32 	%f28, %f27;
	sin.approx.f32 	%f29, %f5;
	mul.f32 	%f30, %f28, %f29;
	sqrt.rn.f32 	%f31, %f1;
	mul.f32 	%f32, %f30, %f31;
	cvta.to.global.u64 	%rd23, %rd10;
	mul.wide.s32 	%rd24, %r2, 4;
	add.s64 	%rd25, %rd23, %rd24;
	st.global.f32 	[%rd25], %f32;
$L__BB4_117:
	ret;

}


// ===== COMPILED SASS (sm_100) =====

	.target	sm_100

	.elftype	@"ET_EXEC"


//--------------------- .note.nv.tkinfo           --------------------------
	.section	.note.nv.tkinfo,"",@"SHT_NOTE"
	.sectionflags	@"SHF_NOTE_NV_TKINFO"
	.tkinfo
        /*0018*/ 	.word	0x00000002
        /*0030*/ 	.string	""
        /*0030*/ 	.string	"ptxas"
        /*0030*/ 	.string	"Cuda compilation tools, release 13.0, V13.0.88"
        /*0030*/ 	.string	"Build cuda_13.0.r13.0/compiler.36424714_0"
        /*0030*/ 	.string	"-arch sm_100 -m 64 "



//--------------------- .note.nv.cuinfo           --------------------------
	.section	.note.nv.cuinfo,"",@"SHT_NOTE"
	.sectionflags	@"SHF_NOTE_NV_CUINFO"
        /*0018*/ 	.short	0x0002
        /*001a*/ 	.short	0x0064
        /*001c*/ 	.short	0x0082
	.zero		2


//--------------------- .nv.info                  --------------------------
	.section	.nv.info,"",@"SHT_CUDA_INFO"
	.align	4


	//----- nvinfo : EIATTR_REGCOUNT
	.align		4
        /*0000*/ 	.byte	0x04, 0x2f
        /*0002*/ 	.short	(.L_10 - .L_9)
	.align		4
.L_9:
        /*0004*/ 	.word	index@(_Z8initZeroPf)
        /*0008*/ 	.word	0x0000000a


	//----- nvinfo : EIATTR_FRAME_SIZE
	.align		4
.L_10:
        /*000c*/ 	.byte	0x04, 0x11
        /*000e*/ 	.short	(.L_12 - .L_11)
	.align		4
.L_11:
        /*0010*/ 	.word	index@(_Z8initZeroPf)
        /*0014*/ 	.word	0x00000000


	//----- nvinfo : EIATTR_REGCOUNT
	.align		4
.L_12:
        /*0018*/ 	.byte	0x04, 0x2f
        /*001a*/ 	.short	(.L_14 - .L_13)
	.align		4
.L_13:
        /*001c*/ 	.word	index@(_Z9copyValuePfS_i)
        /*0020*/ 	.word	0x0000000a


	//----- nvinfo : EIATTR_FRAME_SIZE
	.align		4
.L_14:
        /*0024*/ 	.byte	0x04, 0x11
        /*0026*/ 	.short	(.L_16 - .L_15)
	.align		4
.L_15:
        /*0028*/ 	.word	index@(_Z9copyValuePfS_i)
        /*002c*/ 	.word	0x00000000


	//----- nvinfo : EIATTR_REGCOUNT
	.align		4
.L_16:
        /*0030*/ 	.byte	0x04, 0x2f
        /*0032*/ 	.short	(.L_18 - .L_17)
	.align		4
.L_17:
        /*0034*/ 	.word	index@(_Z9matmulColPfS_i)
        /*0038*/ 	.word	0x0000000c


	//----- nvinfo : EIATTR_FRAME_SIZE
	.align		4
.L_18:
        /*003c*/ 	.byte	0x04, 0x11
        /*003e*/ 	.short	(.L_20 - .L_19)
	.align		4
.L_19:
        /*0040*/ 	.word	index@(_Z9matmulColPfS_i)
        /*0044*/ 	.word	0x00000000


	//----- nvinfo : EIATTR_REGCOUNT
	.align		4
.L_20:
        /*0048*/ 	.byte	0x04, 0x2f
        /*004a*/ 	.short	(.L_22 - .L_21)
	.align		4
.L_21:
        /*004c*/ 	.word	index@(_Z24matmulAddScaledVectorRowPfS_i)
        /*0050*/ 	.word	0x00000020


	//----- nvinfo : EIATTR_FRAME_SIZE
	.align		4
.L_22:
        /*0054*/ 	.byte	0x04, 0x11
        /*0056*/ 	.short	(.L_24 - .L_23)
	.align		4
.L_23:
        /*0058*/ 	.word	index@(_Z24matmulAddScaledVectorRowPfS_i)
        /*005c*/ 	.word	0x00000000


	//----- nvinfo : EIATTR_REGCOUNT
	.align		4
.L_24:
        /*0060*/ 	.byte	0x04, 0x2f
        /*0062*/ 	.short	(.L_26 - .L_25)
	.align		4
.L_25:
        /*0064*/ 	.word	index@(_Z16cuda_weight_initPfiifi)
        /*0068*/ 	.word	0x0000001f


	//----- nvinfo : EIATTR_FRAME_SIZE
	.align		4
.L_26:
        /*006c*/ 	.byte	0x04, 0x11
        /*006e*/ 	.short	(.L_28 - .L_27)
	.align		4
.L_27:
        /*0070*/ 	.word	index@($__internal_0_$__cuda_sm20_sqrt_rn_f32_slowpath)
        /*0074*/ 	.word	0x00000030


	//----- nvinfo : EIATTR_FRAME_SIZE
	.align		4
.L_28:
        /*0078*/ 	.byte	0x04, 0x11
        /*007a*/ 	.short	(.L_30 - .L_29)
	.align		4
.L_29:
        /*007c*/ 	.word	index@(_Z16cuda_weight_initPfiifi)
        /*0080*/ 	.word	0x00000030


	//----- nvinfo : EIATTR_MIN_STACK_SIZE
	.align		4
.L_30:
        /*0084*/ 	.byte	0x04, 0x12
        /*0086*/ 	.short	(.L_32 - .L_31)
	.align		4
.L_31:
        /*0088*/ 	.word	index@(_Z16cuda_weight_initPfiifi)
        /*008c*/ 	.word	0x00000030


	//----- nvinfo : EIATTR_MIN_STACK_SIZE
	.align		4
.L_32:
        /*0090*/ 	.byte	0x04, 0x12
        /*0092*/ 	.short	(.L_34 - .L_33)
	.align		4
.L_33:
        /*0094*/ 	.word	index@(_Z24matmulAddScaledVectorRowPfS_i)
        /*0098*/ 	.word	0x00000000


	//----- nvinfo : EIATTR_MIN_STACK_SIZE
	.align		4
.L_34:
        /*009c*/ 	.byte	0x04, 0x12
        /*009e*/ 	.short	(.L_36 - .L_35)
	.align		4
.L_35:
        /*00a0*/ 	.word	index@(_Z9matmulColPfS_i)
        /*00a4*/ 	.word	0x00000000


	//----- nvinfo : EIATTR_MIN_STACK_SIZE
	.align		4
.L_36:
        /*00a8*/ 	.byte	0x04, 0x12
        /*00aa*/ 	.short	(.L_38 - .L_37)
	.align		4
.L_37:
        /*00ac*/ 	.word	index@(_Z9copyValuePfS_i)
        /*00b0*/ 	.word	0x00000000


	//----- nvinfo : EIATTR_MIN_STACK_SIZE
	.align		4
.L_38:
        /*00b4*/ 	.byte	0x04, 0x12
        /*00b6*/ 	.short	(.L_40 - .L_39)
	.align		4
.L_39:
        /*00b8*/ 	.word	index@(_Z8initZeroPf)
        /*00bc*/ 	.word	0x00000000
.L_40:


//--------------------- .nv.compat                --------------------------
	.section	.nv.compat,"",@"SHT_CUDA_COMPAT_INFO"
	.align	4
        /*0000*/ 	.byte	0x02, 0x09, 0x00, 0x00, 0x02, 0x02, 0x01, 0x00, 0x02, 0x05, 0x05, 0x00, 0x03, 0x07, 0x01, 0x01
        /*0010*/ 	.byte	0x02, 0x03, 0x00, 0x00, 0x02, 0x06, 0x01, 0x00, 0x04, 0x0b, 0x08, 0x00, 0x01, 0x00, 0x00, 0x00
        /*0020*/ 	.byte	0x00, 0x00, 0x00, 0x00


//--------------------- .nv.info._Z16cuda_weight_initPfiifi --------------------------
	.section	.nv.info._Z16cuda_weight_initPfiifi,"",@"SHT_CUDA_INFO"
	.sectionflags	@""
	.align	4


	//----- nvinfo : EIATTR_CUDA_API_VERSION
	.align		4
        /*0000*/ 	.byte	0x04, 0x37
        /*0002*/ 	.short	(.L_42 - .L_41)
.L_41:
        /*0004*/ 	.word	0x00000082


	//----- nvinfo : EIATTR_KPARAM_INFO
	.align		4
.L_42:
        /*0008*/ 	.byte	0x04, 0x17
        /*000a*/ 	.short	(.L_44 - .L_43)
.L_43:
        /*000c*/ 	.word	0x00000000
        /*0010*/ 	.short	0x0004
        /*0012*/ 	.short	0x0014
        /*0014*/ 	.byte	0x00, 0xf0, 0x11, 0x00


	//----- nvinfo : EIATTR_KPARAM_INFO
	.align		4
.L_44:
        /*0018*/ 	.byte	0x04, 0x17
        /*001a*/ 	.short	(.L_46 - .L_45)
.L_45:
        /*001c*/ 	.word	0x00000000
        /*0020*/ 	.short	0x0003
        /*0022*/ 	.short	0x0010
        /*0024*/ 	.byte	0x00, 0xf0, 0x11, 0x00


	//----- nvinfo : EIATTR_KPARAM_INFO
	.align		4
.L_46:
        /*0028*/ 	.byte	0x04, 0x17
        /*002a*/ 	.short	(.L_48 - .L_47)
.L_47:
        /*002c*/ 	.word	0x00000000
        /*0030*/ 	.short	0x0002
        /*0032*/ 	.short	0x000c
        /*0034*/ 	.byte	0x00, 0xf0, 0x11, 0x00


	//----- nvinfo : EIATTR_KPARAM_INFO
	.align		4
.L_48:
        /*0038*/ 	.byte	0x04, 0x17
        /*003a*/ 	.short	(.L_50 - .L_49)
.L_49:
        /*003c*/ 	.word	0x00000000
        /*0040*/ 	.short	0x0001
        /*0042*/ 	.short	0x0008
        /*0044*/ 	.byte	0x00, 0xf0, 0x11, 0x00


	//----- nvinfo : EIATTR_KPARAM_INFO
	.align		4
.L_50:
        /*0048*/ 	.byte	0x04, 0x17
        /*004a*/ 	.short	(.L_52 - .L_51)
.L_51:
        /*004c*/ 	.word	0x00000000
        /*0050*/ 	.short	0x0000
        /*0052*/ 	.short	0x0000
        /*0054*/ 	.byte	0x00, 0xf5, 0x21, 0x00


	//----- nvinfo : EIATTR_SPARSE_MMA_MASK
	.align		4
.L_52:
        /*0058*/ 	.byte	0x03, 0x50
        /*005a*/ 	.short	0x0000


	//----- nvinfo : EIATTR_MAXREG_COUNT
	.align		4
        /*005c*/ 	.byte	0x03, 0x1b
        /*005e*/ 	.short	0x00ff


	//----- nvinfo : EIATTR_MERCURY_ISA_VERSION
	.align		4
        /*0060*/ 	.byte	0x03, 0x5f
        /*0062*/ 	.short	0x0101


	//----- nvinfo : EIATTR_VRC_CTA_INIT_COUNT
	.align		4
        /*0064*/ 	.byte	0x02, 0x4a
	.zero		1
	.zero		1


	//----- nvinfo : EIATTR_EXIT_INSTR_OFFSETS
	.align		4
        /*0068*/ 	.byte	0x04, 0x1c
        /*006a*/ 	.short	(.L_54 - .L_53)


	//   ....[0]....
.L_53:
        /*006c*/ 	.word	0x000026a0


	//   ....[1]....
        /*0070*/ 	.word	0x00002c70


	//----- nvinfo : EIATTR_CRS_STACK_SIZE
	.align		4
.L_54:
        /*0074*/ 	.byte	0x04, 0x1e
        /*0076*/ 	.short	(.L_56 - .L_55)
.L_55:
        /*0078*/ 	.word	0x00000000


	//----- nvinfo : EIATTR_CBANK_PARAM_SIZE
	.align		4
.L_56:
        /*007c*/ 	.byte	0x03, 0x19
        /*007e*/ 	.short	0x0018


	//----- nvinfo : EIATTR_PARAM_CBANK
	.align		4
        /*0080*/ 	.byte	0x04, 0x0a
        /*0082*/ 	.short	(.L_58 - .L_57)
	.align		4
.L_57:
        /*0084*/ 	.word	index@(.nv.constant0._Z16cuda_weight_initPfiifi)
        /*0088*/ 	.short	0x0380
        /*008a*/ 	.short	0x0018


	//----- nvinfo : EIATTR_SW_WAR
	.align		4
.L_58:
        /*008c*/ 	.byte	0x04, 0x36
        /*008e*/ 	.short	(.L_60 - .L_59)
.L_59:
        /*0090*/ 	.word	0x00000008
.L_60:


//--------------------- .nv.info._Z24matmulAddScaledVectorRowPfS_i --------------------------
	.section	.nv.info._Z24matmulAddScaledVectorRowPfS_i,"",@"SHT_CUDA_INFO"
	.sectionflags	@""
	.align	4


	//----- nvinfo : EIATTR_CUDA_API_VERSION
	.align		4
        /*0000*/ 	.byte	0x04, 0x37
        /*0002*/ 	.short	(.L_62 - .L_61)
.L_61:
        /*0004*/ 	.word	0x00000082


	//----- nvinfo : EIATTR_KPARAM_INFO
	.align		4
.L_62:
        /*0008*/ 	.byte	0x04, 0x17
        /*000a*/ 	.short	(.L_64 - .L_63)
.L_63:
        /*000c*/ 	.word	0x00000000
        /*0010*/ 	.short	0x0002
        /*0012*/ 	.short	0x0010
        /*0014*/ 	.byte	0x00, 0xf0, 0x11, 0x00


	//----- nvinfo : EIATTR_KPARAM_INFO
	.align		4
.L_64:
        /*0018*/ 	.byte	0x04, 0x17
        /*001a*/ 	.short	(.L_66 - .L_65)
.L_65:
        /*001c*/ 	.word	0x00000000
        /*0020*/ 	.short	0x0001
        /*0022*/ 	.short	0x0008
        /*0024*/ 	.byte	0x00, 0xf5, 0x21, 0x00


	//----- nvinfo : EIATTR_KPARAM_INFO
	.align		4
.L_66:
        /*0028*/ 	.byte	0x04, 0x17
        /*002a*/ 	.short	(.L_68 - .L_67)
.L_67:
        /*002c*/ 	.word	0x00000000
        /*0030*/ 	.short	0x0000
        /*0032*/ 	.short	0x0000
        /*0034*/ 	.byte	0x00, 0xf5, 0x21, 0x00


	//----- nvinfo : EIATTR_SPARSE_MMA_MASK
	.align		4
.L_68:
        /*0038*/ 	.byte	0x03, 0x50
        /*003a*/ 	.short	0x0000


	//----- nvinfo : EIATTR_MAXREG_COUNT
	.align		4
        /*003c*/ 	.byte	0x03, 0x1b
        /*003e*/ 	.short	0x00ff


	//----- nvinfo : EIATTR_MERCURY_ISA_VERSION
	.align		4
        /*0040*/ 	.byte	0x03, 0x5f
        /*0042*/ 	.short	0x0101


	//----- nvinfo : EIATTR_VRC_CTA_INIT_COUNT
	.align		4
        /*0044*/ 	.byte	0x02, 0x4a
	.zero		1
	.zero		1


	//----- nvinfo : EIATTR_EXIT_INSTR_OFFSETS
	.align		4
        /*0048*/ 	.byte	0x04, 0x1c
        /*004a*/ 	.short	(.L_70 - .L_69)


	//   ....[0]....
.L_69:
        /*004c*/ 	.word	0x00000a10


	//----- nvinfo : EIATTR_CBANK_PARAM_SIZE
	.align		4
.L_70:
        /*0050*/ 	.byte	0x03, 0x19
        /*0052*/ 	.short	0x0014


	//----- nvinfo : EIATTR_PARAM_CBANK
	.align		4
        /*0054*/ 	.byte	0x04, 0x0a
        /*0056*/ 	.short	(.L_72 - .L_71)
	.align		4
.L_71:
        /*0058*/ 	.word	index@(.nv.constant0._Z24matmulAddScaledVectorRowPfS_i)
        /*005c*/ 	.short	0x0380
        /*005e*/ 	.short	0x0014


	//----- nvinfo : EIATTR_SW_WAR
	.align		4
.L_72:
        /*0060*/ 	.byte	0x04, 0x36
        /*0062*/ 	.short	(.L_74 - .L_73)
.L_73:
        /*0064*/ 	.word	0x00000008
.L_74:


//--------------------- .nv.info._Z9matmulColPfS_i --------------------------
	.section	.nv.info._Z9matmulColPfS_i,"",@"SHT_CUDA_INFO"
	.sectionflags	@""
	.align	4


	//----- nvinfo : EIATTR_CUDA_API_VERSION
	.align		4
        /*0000*/ 	.byte	0x04, 0x37
        /*0002*/ 	.short	(.L_76 - .L_75)
.L_75:
        /*0004*/ 	.word	0x00000082


	//----- nvinfo : EIATTR_KPARAM_INFO
	.align		4
.L_76:
        /*0008*/ 	.byte	0x04, 0x17
        /*000a*/ 	.short	(.L_78 - .L_77)
.L_77:
        /*000c*/ 	.word	0x00000000
        /*0010*/ 	.short	0x0002
        /*0012*/ 	.short	0x0010
        /*0014*/ 	.byte	0x00, 0xf0, 0x11, 0x00


	//----- nvinfo : EIATTR_KPARAM_INFO
	.align		4
.L_78:
        /*0018*/ 	.byte	0x04, 0x17
        /*001a*/ 	.short	(.L_80 - .L_79)
.L_79:
        /*001c*/ 	.word	0x00000000
        /*0020*/ 	.short	0x0001
        /*0022*/ 	.short	0x0008
        /*0024*/ 	.byte	0x00, 0xf5, 0x21, 0x00


	//----- nvinfo : EIATTR_KPARAM_INFO
	.align		4
.L_80:
        /*0028*/ 	.byte	0x04, 0x17
        /*002a*/ 	.short	(.L_82 - .L_81)
.L_81:
        /*002c*/ 	.word	0x00000000
        /*0030*/ 	.short	0x0000
        /*0032*/ 	.short	0x0000
        /*0034*/ 	.byte	0x00, 0xf5, 0x21, 0x00


	//----- nvinfo : EIATTR_SPARSE_MMA_MASK
	.align		4
.L_82:
        /*0038*/ 	.byte	0x03, 0x50
        /*003a*/ 	.short	0x0000


	//----- nvinfo : EIATTR_MAXREG_COUNT
	.align		4
        /*003c*/ 	.byte	0x03, 0x1b
        /*003e*/ 	.short	0x00ff


	//----- nvinfo : EIATTR_MERCURY_ISA_VERSION
	.align		4
        /*0040*/ 	.byte	0x03, 0x5f
        /*0042*/ 	.short	0x0101


	//----- nvinfo : EIATTR_VRC_CTA_INIT_COUNT
	.align		4
        /*0044*/ 	.byte	0x02, 0x4a
	.zero		1
	.zero		1


	//----- nvinfo : EIATTR_EXIT_INSTR_OFFSETS
	.align		4
        /*0048*/ 	.byte	0x04, 0x1c
        /*004a*/ 	.short	(.L_84 - .L_83)


	//   ....[0]....
.L_83:
        /*004c*/ 	.word	0x000000e0


	//----- nvinfo : EIATTR_CBANK_PARAM_SIZE
	.align		4
.L_84:
        /*0050*/ 	.byte	0x03, 0x19
        /*0052*/ 	.short	0x0014


	//----- nvinfo : EIATTR_PARAM_CBANK
	.align		4
        /*0054*/ 	.byte	0x04, 0x0a
        /*0056*/ 	.short	(.L_86 - .L_85)
	.align		4
.L_85:
        /*0058*/ 	.word	index@(.nv.constant0._Z9matmulColPfS_i)
        /*005c*/ 	.short	0x0380
        /*005e*/ 	.short	0x0014


	//----- nvinfo : EIATTR_SW_WAR
	.align		4
.L_86:
        /*0060*/ 	.byte	0x04, 0x36
        /*0062*/ 	.short	(.L_88 - .L_87)
.L_87:
        /*0064*/ 	.word	0x00000008
.L_88:


//--------------------- .nv.info._Z9copyValuePfS_i --------------------------
	.section	.nv.info._Z9copyValuePfS_i,"",@"SHT_CUDA_INFO"
	.sectionflags	@""
	.align	4


	//----- nvinfo : EIATTR_CUDA_API_VERSION
	.align		4
        /*0000*/ 	.byte	0x04, 0x37
        /*0002*/ 	.short	(.L_90 - .L_89)
.L_89:
        /*0004*/ 	.word	0x00000082


	//----- nvinfo : EIATTR_KPARAM_INFO
	.align		4
.L_90:
        /*0008*/ 	.byte	0x04, 0x17
        /*000a*/ 	.short	(.L_92 - .L_91)
.L_91:
        /*000c*/ 	.word	0x00000000
        /*0010*/ 	.short	0x0002
        /*0012*/ 	.short	0x0010
        /*0014*/ 	.byte	0x00, 0xf0, 0x11, 0x00


	//----- nvinfo : EIATTR_KPARAM_INFO
	.align		4
.L_92:
        /*0018*/ 	.byte	0x04, 0x17
        /*001a*/ 	.short	(.L_94 - .L_93)
.L_93:
        /*001c*/ 	.word	0x00000000
        /*0020*/ 	.short	0x0001
        /*0022*/ 	.short	0x0008
        /*0024*/ 	.byte	0x00, 0xf5, 0x21, 0x00


	//----- nvinfo : EIATTR_KPARAM_INFO
	.align		4
.L_94:
        /*0028*/ 	.byte	0x04, 0x17
        /*002a*/ 	.short	(.L_96 - .L_95)
.L_95:
        /*002c*/ 	.word	0x00000000
        /*0030*/ 	.short	0x0000
        /*0032*/ 	.short	0x0000
        /*0034*/ 	.byte	0x00, 0xf5, 0x21, 0x00


	//----- nvinfo : EIATTR_SPARSE_MMA_MASK
	.align		4
.L_96:
        /*0038*/ 	.byte	0x03, 0x50
        /*003a*/ 	.short	0x0000


	//----- nvinfo : EIATTR_MAXREG_COUNT
	.align		4
        /*003c*/ 	.byte	0x03, 0x1b
        /*003e*/ 	.short	0x00ff


	//----- nvinfo : EIATTR_MERCURY_ISA_VERSION
	.align		4
        /*0040*/ 	.byte	0x03, 0x5f
        /*0042*/ 	.short	0x0101


	//----- nvinfo : EIATTR_VRC_CTA_INIT_COUNT
	.align		4
        /*0044*/ 	.byte	0x02, 0x4a
	.zero		1
	.zero		1


	//----- nvinfo : EIATTR_EXIT_INSTR_OFFSETS
	.align		4
        /*0048*/ 	.byte	0x04, 0x1c
        /*004a*/ 	.short	(.L_98 - .L_97)


	//   ....[0]....
.L_97:
        /*004c*/ 	.word	0x00000070


	//   ....[1]....
        /*0050*/ 	.word	0x000000f0


	//----- nvinfo : EIATTR_CBANK_PARAM_SIZE
	.align		4
.L_98:
        /*0054*/ 	.byte	0x03, 0x19
        /*0056*/ 	.short	0x0014


	//----- nvinfo : EIATTR_PARAM_CBANK
	.align		4
        /*0058*/ 	.byte	0x04, 0x0a
        /*005a*/ 	.short	(.L_100 - .L_99)
	.align		4
.L_99:
        /*005c*/ 	.word	index@(.nv.constant0._Z9copyValuePfS_i)
        /*0060*/ 	.short	0x0380
        /*0062*/ 	.short	0x0014


	//----- nvinfo : EIATTR_SW_WAR
	.align		4
.L_100:
        /*0064*/ 	.byte	0x04, 0x36
        /*0066*/ 	.short	(.L_102 - .L_101)
.L_101:
        /*0068*/ 	.word	0x00000008
.L_102:


//--------------------- .nv.info._Z8initZeroPf    --------------------------
	.section	.nv.info._Z8initZeroPf,"",@"SHT_CUDA_INFO"
	.sectionflags	@""
	.align	4


	//----- nvinfo : EIATTR_CUDA_API_VERSION
	.align		4
        /*0000*/ 	.byte	0x04, 0x37
        /*0002*/ 	.short	(.L_104 - .L_103)
.L_103:
        /*0004*/ 	.word	0x00000082


	//----- nvinfo : EIATTR_KPARAM_INFO
	.align		4
.L_104:
        /*0008*/ 	.byte	0x04, 0x17
        /*000a*/ 	.short	(.L_106 - .L_105)
.L_105:
        /*000c*/ 	.word	0x00000000
        /*0010*/ 	.short	0x0000
        /*0012*/ 	.short	0x0000
        /*0014*/ 	.byte	0x00, 0xf5, 0x21, 0x00


	//----- nvinfo : EIATTR_SPARSE_MMA_MASK
	.align		4
.L_106:
        /*0018*/ 	.byte	0x03, 0x50
        /*001a*/ 	.short	0x0000


	//----- nvinfo : EIATTR_MAXREG_COUNT
	.align		4
        /*001c*/ 	.byte	0x03, 0x1b
        /*001e*/ 	.short	0x00ff


	//----- nvinfo : EIATTR_MERCURY_ISA_VERSION
	.align		4
        /*0020*/ 	.byte	0x03, 0x5f
        /*0022*/ 	.short	0x0101


	//----- nvinfo : EIATTR_VRC_CTA_INIT_COUNT
	.align		4
        /*0024*/ 	.byte	0x02, 0x4a
	.zero		1
	.zero		1


	//----- nvinfo : EIATTR_EXIT_INSTR_OFFSETS
	.align		4
        /*0028*/ 	.byte	0x04, 0x1c
        /*002a*/ 	.short	(.L_108 - .L_107)


	//   ....[0]....
.L_107:
        /*002c*/ 	.word	0x000000a0


	//----- nvinfo : EIATTR_CBANK_PARAM_SIZE
	.align		4
.L_108:
        /*0030*/ 	.byte	0x03, 0x19
        /*0032*/ 	.short	0x0008


	//----- nvinfo : EIATTR_PARAM_CBANK
	.align		4
        /*0034*/ 	.byte	0x04, 0x0a
        /*0036*/ 	.short	(.L_110 - .L_109)
	.align		4
.L_109:
        /*0038*/ 	.word	index@(.nv.constant0._Z8initZeroPf)
        /*003c*/ 	.short	0x0380
        /*003e*/ 	.short	0x0008


	//----- nvinfo : EIATTR_SW_WAR
	.align		4
.L_110:
        /*0040*/ 	.byte	0x04, 0x36
        /*0042*/ 	.short	(.L_112 - .L_111)
.L_111:
        /*0044*/ 	.word	0x00000008
.L_112:


//--------------------- .nv.callgraph             --------------------------
	.section	.nv.callgraph,"",@"SHT_CUDA_CALLGRAPH"
	.align	4
	.sectionentsize	8
	.align		4
        /*0000*/ 	.word	0x00000000
	.align		4
        /*0004*/ 	.word	0xffffffff
	.align		4
        /*0008*/ 	.word	0x00000000
	.align		4
        /*000c*/ 	.word	0xfffffffe
	.align		4
        /*0010*/ 	.word	0x00000000
	.align		4
        /*0014*/ 	.word	0xfffffffd
	.align		4
        /*0018*/ 	.word	0x00000000
	.align		4
        /*001c*/ 	.word	0xfffffffc


//--------------------- .nv.constant4             --------------------------
	.section	.nv.constant4,"a",@progbits
	.align	8
	.align		8
.nv.constant4:
        /*0000*/ 	.dword	precalc_xorwow_matrix
	.align		8
        /*0008*/ 	.dword	precalc_xorwow_offset_matrix
	.align		8
        /*0010*/ 	.dword	mrg32k3aM1
	.align		8
        /*0018*/ 	.dword	mrg32k3aM2
	.align		8
        /*0020*/ 	.dword	mrg32k3aM1SubSeq
	.align		8
        /*0028*/ 	.dword	mrg32k3aM2SubSeq
	.align		8
        /*0030*/ 	.dword	mrg32k3aM1Seq
	.align		8
        /*0038*/ 	.dword	mrg32k3aM2Seq


//--------------------- .nv.constant3             --------------------------
	.section	.nv.constant3,"a",@progbits
	.align	8
.nv.constant3:
	.type		__cr_lgamma_table,@object
	.size		__cr_lgamma_table,(.L_8 - __cr_lgamma_table)
__cr_lgamma_table:
        /*0000*/ 	.byte	0x00, 0x00, 0x00, 0x00, 0x00, 0x00, 0x00, 0x00, 0x00, 0x00, 0x00, 0x00, 0x00, 0x00, 0x00, 0x00
        /*0010*/ 	.byte	0xef, 0x39, 0xfa, 0xfe, 0x42, 0x2e, 0xe6, 0x3f, 0x02, 0x20, 0x2a, 0xfa, 0x0b, 0xab, 0xfc, 0x3f
        /*0020*/ 	.byte	0xf9, 0x2c, 0x92, 0x7c, 0xa7, 0x6c, 0x09, 0x40, 0xc9, 0x79, 0x44, 0x3c, 0x64, 0x26, 0x13, 0x40
        /*0030*/ 	.byte	0xca, 0x01, 0xcf, 0x3a, 0x27, 0x51, 0x1a, 0x40, 0x30, 0xcc, 0x2d, 0xf3, 0xe1, 0x0c, 0x21, 0x40
        /*0040*/ 	.byte	0x0d, 0xb7, 0xfc, 0x82, 0x8e, 0x35, 0x25, 0x40
.L_8:


//--------------------- .text._Z16cuda_weight_initPfiifi --------------------------
	.section	.text._Z16cuda_weight_initPfiifi,"ax",@progbits
	.align	128
        .global         _Z16cuda_weight_initPfiifi
        .type           _Z16cuda_weight_initPfiifi,@function
        .size           _Z16cuda_weight_initPfiifi,(.L_x_27 - _Z16cuda_weight_initPfiifi)
        .other          _Z16cuda_weight_initPfiifi,@"STO_CUDA_ENTRY STV_DEFAULT"
_Z16cuda_weight_initPfiifi:
.text._Z16cuda_weight_initPfiifi:
[----:B------:R-:W0:Y:S01]  /*0000*/  LDC R1, c[0x0][0x37c] ;  /* 0x0000df00ff017b82 */ /* 0x000e220000000800 */
[----:B------:R-:W1:Y:S01]  /*0010*/  S2R R12, SR_CTAID.X ;  /* 0x00000000000c7919 */ /* 0x000e620000002500 */
[----:B------:R-:W1:Y:S01]  /*0020*/  LDCU UR4, c[0x0][0x360] ;  /* 0x00006c00ff0477ac */ /* 0x000e620008000800 */
[----:B------:R-:W-:Y:S01]  /*0030*/  IMAD.MOV.U32 R9, RZ, RZ, -0x266e14b1 ;  /* 0xd991eb4fff097424 */ /* 0x000fe200078e00ff */
[----:B------:R-:W1:Y:S01]  /*0040*/  S2R R3, SR_TID.X ;  /* 0x0000000000037919 */ /* 0x000e620000002100 */
[----:B------:R-:W2:Y:S01]  /*0050*/  LDCU UR5, c[0x0][0x394] ;  /* 0x00007280ff0577ac */ /* 0x000ea20008000800 */
[----:B0-----:R-:W-:Y:S01]  /*0060*/  VIADD R1, R1, 0xffffffd0 ;  /* 0xffffffd001017836 */ /* 0x001fe20000000000 */
[----:B------:R-:W0:Y:S01]  /*0070*/  LDCU.64 UR6, c[0x0][0x358] ;  /* 0x00006b00ff0677ac */ /* 0x000e220008000a00 */
[----:B-1----:R-:W-:-:S04]  /*0080*/  IMAD R10, R12, UR4, R3 ;  /* 0x000000040c0a7c24 */ /* 0x002fc8000f8e0203 */
[----:B--2---:R-:W-:-:S05]  /*0090*/  VIADD R2, R10, UR5 ;  /* 0x000000050a027c36 */ /* 0x004fca0008000000 */
[C---:B------:R-:W-:Y:S02]  /*00a0*/  LOP3.LUT R0, R2.reuse, 0xaad26b49, RZ, 0x3c, !PT ;  /* 0xaad26b4902007812 */ /* 0x040fe400078e3cff */
[----:B------:R-:W-:-:S03]  /*00b0*/  ISETP.GT.AND P0, PT, R2, -0x1, PT ;  /* 0xffffffff0200780c */ /* 0x000fc60003f04270 */
[----:B------:R-:W-:Y:S01]  /*00c0*/  IMAD R0, R0, 0x4182bed5, RZ ;  /* 0x4182bed500007824 */ /* 0x000fe200078e02ff */
[----:B------:R-:W-:Y:S02]  /*00d0*/  SEL R9, R9, 0x8bf16996, P0 ;  /* 0x8bf1699609097807 */ /* 0x000fe40000000000 */
[----:B------:R-:W-:Y:S01]  /*00e0*/  ISETP.NE.AND P0, PT, R12, RZ, PT ;  /* 0x000000ff0c00720c */ /* 0x000fe20003f05270 */
[C---:B------:R-:W-:Y:S01]  /*00f0*/  VIADD R3, R0.reuse, 0x75bcd15 ;  /* 0x075bcd1500037836 */ /* 0x040fe20000000000 */
[C---:B------:R-:W-:Y:S01]  /*0100*/  LOP3.LUT R6, R0.reuse, 0x159a55e5, RZ, 0x3c, !PT ;  /* 0x159a55e500067812 */ /* 0x040fe200078e3cff */
[----:B------:R-:W-:Y:S01]  /*0110*/  VIADD R5, R0, 0x583f19 ;  /* 0x00583f1900057836 */ /* 0x000fe20000000000 */
[C---:B------:R-:W-:Y:S01]  /*0120*/  IADD3 R2, PT, PT, R9.reuse, 0x64f0c9, R0 ;  /* 0x0064f0c909027810 */ /* 0x040fe20007ffe000 */
[C---:B------:R-:W-:Y:S01]  /*0130*/  VIADD R7, R9.reuse, 0x1f123bb5 ;  /* 0x1f123bb509077836 */ /* 0x040fe20000000000 */
[----:B------:R-:W-:-:S03]  /*0140*/  LOP3.LUT R4, R9, 0x5491333, RZ, 0x3c, !PT ;  /* 0x0549133309047812 */ /* 0x000fc600078e3cff */
[----:B------:R1:W-:Y:S04]  /*0150*/  STL.64 [R1], R2 ;  /* 0x0000000201007387 */ /* 0x0003e80000100a00 */
[----:B------:R1:W-:Y:S04]  /*0160*/  STL.64 [R1+0x8], R6 ;  /* 0x0000080601007387 */ /* 0x0003e80000100a00 */
[----:B------:R1:W-:Y:S01]  /*0170*/  STL.64 [R1+0x10], R4 ;  /* 0x0000100401007387 */ /* 0x0003e20000100a00 */
[----:B0-----:R-:W-:Y:S05]  /*0180*/  @!P0 BRA `(.L_x_0) ;  /* 0x00000024003c8947 */ /* 0x001fea0003800000 */
[----:B------:R-:W-:Y:S02]  /*0190*/  IMAD.MOV.U32 R11, RZ, RZ, RZ ;  /* 0x000000ffff0b7224 */ /* 0x000fe400078e00ff */
[----:B-1----:R-:W-:-:S07]  /*01a0*/  IMAD.MOV.U32 R2, RZ, RZ, RZ ;  /* 0x000000ffff027224 */ /* 0x002fce00078e00ff */
.L_x_8:
[----:B------:R-:W-:-:S04]  /*01b0*/  LOP3.LUT R0, R12, 0x3, RZ, 0xc0, !PT ;  /* 0x000000030c007812 */ /* 0x000fc800078ec0ff */
[----:B------:R-:W-:-:S04]  /*01c0*/  ISETP.NE.U32.AND P0, PT, R0, RZ, PT ;  /* 0x000000ff0000720c */ /* 0x000fc80003f05070 */
[----:B------:R-:W-:-:S13]  /*01d0*/  ISETP.NE.AND.EX P0, PT, RZ, RZ, PT, P0 ;  /* 0x000000ffff00720c */ /* 0x000fda0003f05300 */
[----:B0-----:R-:W-:Y:S05]  /*01e0*/  @!P0 BRA `(.L_x_1) ;  /* 0x00000024000c8947 */ /* 0x001fea0003800000 */
[----:B------:R-:W0:Y:S01]  /*01f0*/  LDC.64 R8, c[0x4][RZ] ;  /* 0x01000000ff087b82 */ /* 0x000e220000000a00 */
[----:B------:R-:W-:Y:S01]  /*0200*/  IMAD.MOV.U32 R0, RZ, RZ, RZ ;  /* 0x000000ffff007224 */ /* 0x000fe200078e00ff */
[----:B------:R-:W-:Y:S02]  /*0210*/  CS2R R4, SRZ ;  /* 0x0000000000047805 */ /* 0x000fe4000001ff00 */
[----:B------:R-:W-:Y:S01]  /*0220*/  CS2R R6, SRZ ;  /* 0x0000000000067805 */ /* 0x000fe2000001ff00 */
[----:B------:R-:W-:Y:S02]  /*0230*/  IMAD.MOV.U32 R3, RZ, RZ, RZ ;  /* 0x000000ffff037224 */ /* 0x000fe400078e00ff */
[----:B0-----:R-:W-:-:S07]  /*0240*/  IMAD.WIDE.U32 R8, R2, 0xc80, R8 ;  /* 0x00000c8002087825 */ /* 0x001fce00078e0008 */
.L_x_3:
[----:B------:R-:W-:-:S06]  /*0250*/  IMAD R13, R0, 0x4, R1 ;  /* 0x00000004000d7824 */ /* 0x000fcc00078e0201 */
[----:B------:R-:W5:Y:S01]  /*0260*/  LDL R13, [R13+0x4] ;  /* 0x000004000d0d7983 */ /* 0x000f620000100800 */
[----:B------:R-:W-:-:S07]  /*0270*/  IMAD.MOV.U32 R16, RZ, RZ, RZ ;  /* 0x000000ffff107224 */ /* 0x000fce00078e00ff */
.L_x_2:
[----:B-----5:R-:W-:Y:S01]  /*0280*/  SHF.R.U32.HI R21, RZ, R16, R13 ;  /* 0x00000010ff157219 */ /* 0x020fe2000001160d */
[----:B------:R-:W-:-:S03]  /*0290*/  IMAD.SHL.U32 R15, R0, 0x20, RZ ;  /* 0x00000020000f7824 */ /* 0x000fc600078e00ff */
[----:B------:R-:W-:Y:S01]  /*02a0*/  LOP3.LUT R17, R21, 0x1, RZ, 0xc0, !PT ;  /* 0x0000000115117812 */ /* 0x000fe200078ec0ff */
[----:B------:R-:W-:-:S03]  /*02b0*/  IMAD.IADD R14, R15, 0x1, R16 ;  /* 0x000000010f0e7824 */ /* 0x000fc600078e0210 */
[----:B------:R-:W-:Y:S01]  /*02c0*/  ISETP.NE.U32.AND P0, PT, R17, 0x1, PT ;  /* 0x000000011100780c */ /* 0x000fe20003f05070 */
[----:B------:R-:W-:-:S03]  /*02d0*/  IMAD R15, R14, 0x5, RZ ;  /* 0x000000050e0f7824 */ /* 0x000fc600078e02ff */
[----:B------:R-:W-:Y:S01]  /*02e0*/  R2P PR, R21, 0x7e ;  /* 0x0000007e15007804 */ /* 0x000fe20000000000 */
[----:B------:R-:W-:-:S08]  /*02f0*/  IMAD.WIDE.U32 R14, R15, 0x4, R8 ;  /* 0x000000040f0e7825 */ /* 0x000fd000078e0008 */
[----:B------:R-:W2:Y:S04]  /*0300*/  @!P0 LDG.E R20, desc[UR6][R14.64+0x10] ;  /* 0x000010060e148981 */ /* 0x000ea8000c1e1900 */
[----:B------:R-:W3:Y:S04]  /*0310*/  @P1 LDG.E R22, desc[UR6][R14.64+0x24] ;  /* 0x000024060e161981 */ /* 0x000ee8000c1e1900 */
[----:B------:R-:W4:Y:S04]  /*0320*/  @P2 LDG.E R24, desc[UR6][R14.64+0x38] ;  /* 0x000038060e182981 */ /* 0x000f28000c1e1900 */
[----:B------:R-:W4:Y:S04]  /*0330*/  @P3 LDG.E R26, desc[UR6][R14.64+0x4c] ;  /* 0x00004c060e1a3981 */ /* 0x000f28000c1e1900 */
[----:B------:R-:W4:Y:S04]  /*0340*/  @P4 LDG.E R28, desc[UR6][R14.64+0x60] ;  /* 0x000060060e1c4981 */ /* 0x000f28000c1e1900 */
[----:B------:R-:W4:Y:S04]  /*0350*/  @!P0 LDG.E R18, desc[UR6][R14.64] ;  /* 0x000000060e128981 */ /* 0x000f28000c1e1900 */
[----:B------:R-:W4:Y:S04]  /*0360*/  @!P0 LDG.E R17, desc[UR6][R14.64+0x4] ;  /* 0x000004060e118981 */ /* 0x000f28000c1e1900 */
[----:B------:R-:W4:Y:S04]  /*0370*/  @P5 LDG.E R19, desc[UR6][R14.64+0x74] ;  /* 0x000074060e135981 */ /* 0x000f28000c1e1900 */
[----:B------:R-:W4:Y:S04]  /*0380*/  @P1 LDG.E R23, desc[UR6][R14.64+0x20] ;  /* 0x000020060e171981 */ /* 0x000f28000c1e1900 */
[----:B------:R-:W4:Y:S01]  /*0390*/  @P3 LDG.E R25, desc[UR6][R14.64+0x48] ;  /* 0x000048060e193981 */ /* 0x000f22000c1e1900 */
[----:B--2---:R-:W-:-:S03]  /*03a0*/  @!P0 LOP3.LUT R5, R5, R20, RZ, 0x3c, !PT ;  /* 0x0000001405058212 */ /* 0x004fc600078e3cff */
[----:B------:R-:W2:Y:S01]  /*03b0*/  @P1 LDG.E R20, desc[UR6][R14.64+0x14] ;  /* 0x000014060e141981 */ /* 0x000ea2000c1e1900 */
[----:B---3--:R-:W-:-:S03]  /*03c0*/  @P1 LOP3.LUT R5, R5, R22, RZ, 0x3c, !PT ;  /* 0x0000001605051212 */ /* 0x008fc600078e3cff */
[----:B------:R-:W3:Y:S01]  /*03d0*/  @P1 LDG.E R22, desc[UR6][R14.64+0x1c] ;  /* 0x00001c060e161981 */ /* 0x000ee2000c1e1900 */
[----:B----4-:R-:W-:-:S03]  /*03e0*/  @P2 LOP3.LUT R5, R5, R24, RZ, 0x3c, !PT ;  /* 0x0000001805052212 */ /* 0x010fc600078e3cff */
[----:B------:R-:W4:Y:S01]  /*03f0*/  @P2 LDG.E R24, desc[UR6][R14.64+0x28] ;  /* 0x000028060e182981 */ /* 0x000f22000c1e1900 */
[----:B------:R-:W-:-:S03]  /*0400*/  @P3 LOP3.LUT R5, R5, R26, RZ, 0x3c, !PT ;  /* 0x0000001a05053212 */ /* 0x000fc600078e3cff */
[----:B------:R-:W3:Y:S01]  /*0410*/  @P6 LDG.E R26, desc[UR6][R14.64+0x88] ;  /* 0x000088060e1a6981 */ /* 0x000ee2000c1e1900 */
[----:B------:R-:W-:Y:S02]  /*0420*/  @P4 LOP3.LUT R5, R5, R28, RZ, 0x3c, !PT ;  /* 0x0000001c05054212 */ /* 0x000fe400078e3cff */
[----:B------:R-:W-:Y:S02]  /*0430*/  @!P0 LOP3.LUT R3, R3, R18, RZ, 0x3c, !PT ;  /* 0x0000001203038212 */ /* 0x000fe400078e3cff */
[----:B------:R-:W3:Y:S01]  /*0440*/  @!P0 LDG.E R18, desc[UR6][R14.64+0x8] ;  /* 0x000008060e128981 */ /* 0x000ee2000c1e1900 */
[----:B------:R-:W-:-:S03]  /*0450*/  @!P0 LOP3.LUT R6, R6, R17, RZ, 0x3c, !PT ;  /* 0x0000001106068212 */ /* 0x000fc600078e3cff */
[----:B------:R-:W3:Y:S01]  /*0460*/  @!P0 LDG.E R17, desc[UR6][R14.64+0xc] ;  /* 0x00000c060e118981 */ /* 0x000ee2000c1e1900 */
[----:B------:R-:W-:-:S03]  /*0470*/  @P5 LOP3.LUT R5, R5, R19, RZ, 0x3c, !PT ;  /* 0x0000001305055212 */ /* 0x000fc600078e3cff */
[----:B------:R-:W3:Y:S01]  /*0480*/  @P1 LDG.E R19, desc[UR6][R14.64+0x18] ;  /* 0x000018060e131981 */ /* 0x000ee2000c1e1900 */
[----:B--2---:R-:W-:-:S03]  /*0490*/  @P1 LOP3.LUT R3, R3, R20, RZ, 0x3c, !PT ;  /* 0x0000001403031212 */ /* 0x004fc600078e3cff */
[----:B------:R-:W2:Y:S01]  /*04a0*/  @P3 LDG.E R20, desc[UR6][R14.64+0x3c] ;  /* 0x00003c060e143981 */ /* 0x000ea2000c1e1900 */
[----:B----4-:R-:W-:-:S03]  /*04b0*/  @P2 LOP3.LUT R3, R3, R24, RZ, 0x3c, !PT ;  /* 0x0000001803032212 */ /* 0x010fc600078e3cff */
[----:B------:R-:W4:Y:S01]  /*04c0*/  @P4 LDG.E R24, desc[UR6][R14.64+0x50] ;  /* 0x000050060e184981 */ /* 0x000f22000c1e1900 */
[----:B---3--:R-:W-:-:S03]  /*04d0*/  @!P0 LOP3.LUT R7, R7, R18, RZ, 0x3c, !PT ;  /* 0x0000001207078212 */ /* 0x008fc600078e3cff */
[----:B------:R-:W3:Y:S01]  /*04e0*/  @P2 LDG.E R18, desc[UR6][R14.64+0x30] ;  /* 0x000030060e122981 */ /* 0x000ee2000c1e1900 */
[----:B------:R-:W-:-:S03]  /*04f0*/  @!P0 LOP3.LUT R4, R4, R17, RZ, 0x3c, !PT ;  /* 0x0000001104048212 */ /* 0x000fc600078e3cff */
[----:B------:R-:W3:Y:S01]  /*0500*/  @P2 LDG.E R17, desc[UR6][R14.64+0x2c] ;  /* 0x00002c060e112981 */ /* 0x000ee2000c1e1900 */
[----:B------:R-:W-:-:S03]  /*0510*/  @P1 LOP3.LUT R6, R6, R19, RZ, 0x3c, !PT ;  /* 0x0000001306061212 */ /* 0x000fc600078e3cff */
[----:B------:R-:W3:Y:S01]  /*0520*/  @P2 LDG.E R19, desc[UR6][R14.64+0x34] ;  /* 0x000034060e132981 */ /* 0x000ee2000c1e1900 */
[----:B------:R-:W-:Y:S02]  /*0530*/  @P1 LOP3.LUT R7, R7, R22, RZ, 0x3c, !PT ;  /* 0x0000001607071212 */ /* 0x000fe400078e3cff */
[----:B------:R-:W-:Y:S01]  /*0540*/  @P1 LOP3.LUT R4, R4, R23, RZ, 0x3c, !PT ;  /* 0x0000001704041212 */ /* 0x000fe200078e3cff */
[----:B------:R-:W3:Y:S04]  /*0550*/  @P3 LDG.E R22, desc[UR6][R14.64+0x44] ;  /* 0x000044060e163981 */ /* 0x000ee8000c1e1900 */
[----:B------:R-:W3:Y:S01]  /*0560*/  @P3 LDG.E R23, desc[UR6][R14.64+0x40] ;  /* 0x000040060e173981 */ /* 0x000ee2000c1e1900 */
[----:B--2---:R-:W-:-:S03]  /*0570*/  @P3 LOP3.LUT R3, R3, R20, RZ, 0x3c, !PT ;  /* 0x0000001403033212 */ /* 0x004fc600078e3cff */
[----:B------:R-:W2:Y:S01]  /*0580*/  @P5 LDG.E R20, desc[UR6][R14.64+0x64] ;  /* 0x000064060e145981 */ /* 0x000ea2000c1e1900 */
[----:B----4-:R-:W-:-:S03]  /*0590*/  @P4 LOP3.LUT R3, R3, R24, RZ, 0x3c, !PT ;  /* 0x0000001803034212 */ /* 0x010fc600078e3cff */
[----:B------:R-:W4:Y:S01]  /*05a0*/  @P6 LDG.E R24, desc[UR6][R14.64+0x78] ;  /* 0x000078060e186981 */ /* 0x000f22000c1e1900 */
[----:B---3--:R-:W-:-:S03]  /*05b0*/  @P2 LOP3.LUT R7, R7, R18, RZ, 0x3c, !PT ;  /* 0x0000001207072212 */ /* 0x008fc600078e3cff */
[----:B------:R-:W3:Y:S01]  /*05c0*/  @P4 LDG.E R18, desc[UR6][R14.64+0x58] ;  /* 0x000058060e124981 */ /* 0x000ee2000c1e1900 */
[----:B------:R-:W-:-:S03]  /*05d0*/  @P2 LOP3.LUT R6, R6, R17, RZ, 0x3c, !PT ;  /* 0x0000001106062212 */ /* 0x000fc600078e3cff */
[----:B------:R-:W3:Y:S01]  /*05e0*/  @P4 LDG.E R17, desc[UR6][R14.64+0x54] ;  /* 0x000054060e114981 */ /* 0x000ee2000c1e1900 */
[----:B------:R-:W-:-:S03]  /*05f0*/  @P2 LOP3.LUT R4, R4, R19, RZ, 0x3c, !PT ;  /* 0x0000001304042212 */ /* 0x000fc600078e3cff */
[----:B------:R-:W3:Y:S01]  /*0600*/  @P4 LDG.E R19, desc[UR6][R14.64+0x5c] ;  /* 0x00005c060e134981 */ /* 0x000ee2000c1e1900 */
[----:B------:R-:W-:Y:S02]  /*0610*/  @P3 LOP3.LUT R7, R7, R22, RZ, 0x3c, !PT ;  /* 0x0000001607073212 */ /* 0x000fe400078e3cff */
[----:B------:R-:W-:Y:S01]  /*0620*/  @P3 LOP3.LUT R4, R4, R25, RZ, 0x3c, !PT ;  /* 0x0000001904043212 */ /* 0x000fe200078e3cff */
[----:B------:R-:W3:Y:S01]  /*0630*/  @P5 LDG.E R22, desc[UR6][R14.64+0x6c] ;  /* 0x00006c060e165981 */ /* 0x000ee2000c1e1900 */
[----:B------:R-:W-:-:S03]  /*0640*/  @P3 LOP3.LUT R6, R6, R23, RZ, 0x3c, !PT ;  /* 0x0000001706063212 */ /* 0x000fc600078e3cff */
[----:B------:R-:W3:Y:S04]  /*0650*/  @P5 LDG.E R23, desc[UR6][R14.64+0x68] ;  /* 0x000068060e175981 */ /* 0x000ee8000c1e1900 */
[----:B------:R-:W3:Y:S01]  /*0660*/  @P5 LDG.E R25, desc[UR6][R14.64+0x70] ;  /* 0x000070060e195981 */ /* 0x000ee2000c1e1900 */
[----:B------:R-:W-:Y:S02]  /*0670*/  LOP3.LUT P0, RZ, R21, 0x80, RZ, 0xc0, !PT ;  /* 0x0000008015ff7812 */ /* 0x000fe4000780c0ff */
[----:B--2---:R-:W-:-:S11]  /*0680*/  @P5 LOP3.LUT R3, R3, R20, RZ, 0x3c, !PT ;  /* 0x0000001403035212 */ /* 0x004fd600078e3cff */
        /* <DEDUP_REMOVED lines=15> */
[----:B------:R-:W-:Y:S02]  /*0780*/  @P6 LOP3.LUT R5, R5, R26, RZ, 0x3c, !PT ;  /* 0x0000001a05056212 */ /* 0x000fe400078e3cff */
[----:B--2---:R-:W-:Y:S02]  /*0790*/  @P0 LOP3.LUT R3, R3, R20, RZ, 0x3c, !PT ;  /* 0x0000001403030212 */ /* 0x004fe400078e3cff */
[----:B----4-:R-:W-:Y:S02]  /*07a0*/  @P0 LOP3.LUT R5, R5, R24, RZ, 0x3c, !PT ;  /* 0x0000001805050212 */ /* 0x010fe400078e3cff */
[----:B---3--:R-:W-:Y:S02]  /*07b0*/  @P6 LOP3.LUT R7, R7, R18, RZ, 0x3c, !PT ;  /* 0x0000001207076212 */ /* 0x008fe400078e3cff */
[----:B------:R-:W-:Y:S02]  /*07c0*/  @P6 LOP3.LUT R6, R6, R17, RZ, 0x3c, !PT ;  /* 0x0000001106066212 */ /* 0x000fe400078e3cff */
[----:B------:R-:W-:-:S02]  /*07d0*/  @P6 LOP3.LUT R4, R4, R19, RZ, 0x3c, !PT ;  /* 0x0000001304046212 */ /* 0x000fc400078e3cff */
[----:B------:R-:W-:Y:S02]  /*07e0*/  @P0 LOP3.LUT R7, R7, R22, RZ, 0x3c, !PT ;  /* 0x0000001607070212 */ /* 0x000fe400078e3cff */
[----:B------:R-:W-:Y:S02]  /*07f0*/  @P0 LOP3.LUT R6, R6, R23, RZ, 0x3c, !PT ;  /* 0x0000001706060212 */ /* 0x000fe400078e3cff */
[----:B------:R-:W-:Y:S02]  /*0800*/  @P0 LOP3.LUT R4, R4, R25, RZ, 0x3c, !PT ;  /* 0x0000001904040212 */ /* 0x000fe400078e3cff */
[----:B------:R-:W-:-:S13]  /*0810*/  R2P PR, R21.B1, 0x7f ;  /* 0x0000007f15007804 */ /* 0x000fda0000001000 */
[----:B------:R-:W2:Y:S04]  /*0820*/  @P0 LDG.E R18, desc[UR6][R14.64+0xa0] ;  /* 0x0000a0060e120981 */ /* 0x000ea8000c1e1900 */
[----:B------:R-:W3:Y:S04]  /*0830*/  @P0 LDG.E R20, desc[UR6][R14.64+0xa8] ;  /* 0x0000a8060e140981 */ /* 0x000ee8000c1e1900 */
[----:B------:R-:W4:Y:S04]  /*0840*/  @P1 LDG.E R22, desc[UR6][R14.64+0xbc] ;  /* 0x0000bc060e161981 */ /* 0x000f28000c1e1900 */
[----:B------:R-:W4:Y:S04]  /*0850*/  @P1 LDG.E R24, desc[UR6][R14.64+0xc4] ;  /* 0x0000c4060e181981 */ /* 0x000f28000c1e1900 */
[----:B------:R-:W4:Y:S04]  /*0860*/  @P0 LDG.E R17, desc[UR6][R14.64+0xa4] ;  /* 0x0000a4060e110981 */ /* 0x000f28000c1e1900 */
[----:B------:R-:W4:Y:S04]  /*0870*/  @P0 LDG.E R19, desc[UR6][R14.64+0xac] ;  /* 0x0000ac060e130981 */ /* 0x000f28000c1e1900 */
[----:B------:R-:W4:Y:S04]  /*0880*/  @P1 LDG.E R23, desc[UR6][R14.64+0xb8] ;  /* 0x0000b8060e171981 */ /* 0x000f28000c1e1900 */
[----:B------:R-:W4:Y:S04]  /*0890*/  @P2 LDG.E R26, desc[UR6][R14.64+0xc8] ;  /* 0x0000c8060e1a2981 */ /* 0x000f28000c1e1900 */
[----:B------:R-:W4:Y:S04]  /*08a0*/  @P1 LDG.E R25, desc[UR6][R14.64+0xc0] ;  /* 0x0000c0060e191981 */ /* 0x000f28000c1e1900 */
[----:B------:R-:W4:Y:S01]  /*08b0*/  @P3 LDG.E R28, desc[UR6][R14.64+0xec] ;  /* 0x0000ec060e1c3981 */ /* 0x000f22000c1e1900 */
[----:B--2---:R-:W-:-:S03]  /*08c0*/  @P0 LOP3.LUT R3, R3, R18, RZ, 0x3c, !PT ;  /* 0x0000001203030212 */ /* 0x004fc600078e3cff */
[----:B------:R-:W2:Y:S01]  /*08d0*/  @P0 LDG.E R18, desc[UR6][R14.64+0xb0] ;  /* 0x0000b0060e120981 */ /* 0x000ea2000c1e1900 */
[----:B---3--:R-:W-:-:S03]  /*08e0*/  @P0 LOP3.LUT R7, R7, R20, RZ, 0x3c, !PT ;  /* 0x0000001407070212 */ /* 0x008fc600078e3cff */
[----:B------:R-:W3:Y:S01]  /*08f0*/  @P1 LDG.E R20, desc[UR6][R14.64+0xb4] ;  /* 0x0000b4060e141981 */ /* 0x000ee2000c1e1900 */
[----:B----4-:R-:W-:-:S03]  /*0900*/  @P1 LOP3.LUT R7, R7, R22, RZ, 0x3c, !PT ;  /* 0x0000001607071212 */ /* 0x010fc600078e3cff */
[----:B------:R-:W4:Y:S01]  /*0910*/  @P2 LDG.E R22, desc[UR6][R14.64+0xd8] ;  /* 0x0000d8060e162981 */ /* 0x000f22000c1e1900 */
[----:B------:R-:W-:-:S03]  /*0920*/  @P0 LOP3.LUT R6, R6, R17, RZ, 0x3c, !PT ;  /* 0x0000001106060212 */ /* 0x000fc600078e3cff */
[----:B------:R-:W4:Y:S01]  /*0930*/  @P2 LDG.E R17, desc[UR6][R14.64+0xcc] ;  /* 0x0000cc060e112981 */ /* 0x000f22000c1e1900 */
[----:B------:R-:W-:-:S03]  /*0940*/  @P0 LOP3.LUT R4, R4, R19, RZ, 0x3c, !PT ;  /* 0x0000001304040212 */ /* 0x000fc600078e3cff */
[----:B------:R-:W4:Y:S01]  /*0950*/  @P2 LDG.E R19, desc[UR6][R14.64+0xd4] ;  /* 0x0000d4060e132981 */ /* 0x000f22000c1e1900 */
[----:B------:R-:W-:-:S03]  /*0960*/  @P1 LOP3.LUT R6, R6, R23, RZ, 0x3c, !PT ;  /* 0x0000001706061212 */ /* 0x000fc600078e3cff */
[----:B------:R-:W4:Y:S01]  /*0970*/  @P3 LDG.E R23, desc[UR6][R14.64+0xe8] ;  /* 0x0000e8060e173981 */ /* 0x000f22000c1e1900 */
[----:B--2---:R-:W-:-:S03]  /*0980*/  @P0 LOP3.LUT R5, R5, R18, RZ, 0x3c, !PT ;  /* 0x0000001205050212 */ /* 0x004fc600078e3cff */
[----:B------:R-:W2:Y:S01]  /*0990*/  @P4 LDG.E R18, desc[UR6][R14.64+0xf0] ;  /* 0x0000f0060e124981 */ /* 0x000ea2000c1e1900 */
[----:B------:R-:W-:-:S03]  /*09a0*/  @P1 LOP3.LUT R5, R5, R24, RZ, 0x3c, !PT ;  /* 0x0000001805051212 */ /* 0x000fc600078e3cff */
[----:B------:R-:W2:Y:S01]  /*09b0*/  @P3 LDG.E R24, desc[UR6][R14.64+0xdc] ;  /* 0x0000dc060e183981 */ /* 0x000ea2000c1e1900 */
[----:B---3--:R-:W-:-:S03]  /*09c0*/  @P1 LOP3.LUT R3, R3, R20, RZ, 0x3c, !PT ;  /* 0x0000001403031212 */ /* 0x008fc600078e3cff */
[----:B------:R-:W3:Y:S01]  /*09d0*/  @P2 LDG.E R20, desc[UR6][R14.64+0xd0] ;  /* 0x0000d0060e142981 */ /* 0x000ee2000c1e1900 */
[----:B------:R-:W-:Y:S02]  /*09e0*/  LOP3.LUT P0, RZ, R21, 0x8000, RZ, 0xc0, !PT ;  /* 0x0000800015ff7812 */ /* 0x000fe4000780c0ff */
[----:B------:R-:W-:Y:S01]  /*09f0*/  @P2 LOP3.LUT R3, R3, R26, RZ, 0x3c, !PT ;  /* 0x0000001a03032212 */ /* 0x000fe200078e3cff */
[----:B------:R-:W3:Y:S04]  /*0a00*/  @P3 LDG.E R21, desc[UR6][R14.64+0xe0] ;  /* 0x0000e0060e153981 */ /* 0x000ee8000c1e1900 */
[----:B------:R-:W3:Y:S01]  /*0a10*/  @P3 LDG.E R26, desc[UR6][R14.64+0xe4] ;  /* 0x0000e4060e1a3981 */ /* 0x000ee2000c1e1900 */
[----:B------:R-:W-:Y:S02]  /*0a20*/  @P1 LOP3.LUT R4, R4, R25, RZ, 0x3c, !PT ;  /* 0x0000001904041212 */ /* 0x000fe400078e3cff */
[----:B----4-:R-:W-:-:S02]  /*0a30*/  @P2 LOP3.LUT R5, R5, R22, RZ, 0x3c, !PT ;  /* 0x0000001605052212 */ /* 0x010fc400078e3cff */
[----:B------:R-:W4:Y:S01]  /*0a40*/  @P4 LDG.E R22, desc[UR6][R14.64+0x100] ;  /* 0x000100060e164981 */ /* 0x000f22000c1e1900 */
[----:B------:R-:W-:Y:S02]  /*0a50*/  @P2 LOP3.LUT R6, R6, R17, RZ, 0x3c, !PT ;  /* 0x0000001106062212 */ /* 0x000fe400078e3cff */
[----:B------:R-:W-:Y:S01]  /*0a60*/  @P2 LOP3.LUT R4, R4, R19, RZ, 0x3c, !PT ;  /* 0x0000001304042212 */ /* 0x000fe200078e3cff */
[----:B------:R-:W4:Y:S04]  /*0a70*/  @P4 LDG.E R17, desc[UR6][R14.64+0xf4] ;  /* 0x0000f4060e114981 */ /* 0x000f28000c1e1900 */
[----:B------:R-:W4:Y:S01]  /*0a80*/  @P4 LDG.E R19, desc[UR6][R14.64+0xfc] ;  /* 0x0000fc060e134981 */ /* 0x000f22000c1e1900 */
[----:B------:R-:W-:-:S03]  /*0a90*/  @P3 LOP3.LUT R4, R4, R23, RZ, 0x3c, !PT ;  /* 0x0000001704043212 */ /* 0x000fc600078e3cff */
[----:B------:R-:W4:Y:S01]  /*0aa0*/  @P5 LDG.E R23, desc[UR6][R14.64+0x110] ;  /* 0x000110060e175981 */ /* 0x000f22000c1e1900 */
[----:B--2---:R-:W-:-:S03]  /*0ab0*/  @P3 LOP3.LUT R3, R3, R24, RZ, 0x3c, !PT ;  /* 0x0000001803033212 */ /* 0x004fc600078e3cff */
[----:B------:R-:W2:Y:S01]  /*0ac0*/  @P5 LDG.E R24, desc[UR6][R14.64+0x104] ;  /* 0x000104060e185981 */ /* 0x000ea2000c1e1900 */
[----:B---3--:R-:W-:Y:S02]  /*0ad0*/  @P2 LOP3.LUT R7, R7, R20, RZ, 0x3c, !PT ;  /* 0x0000001407072212 */ /* 0x008fe400078e3cff */
[----:B------:R-:W-:Y:S01]  /*0ae0*/  @P4 LOP3.LUT R3, R3, R18, RZ, 0x3c, !PT ;  /* 0x0000001203034212 */ /* 0x000fe200078e3cff */
[----:B------:R-:W3:Y:S01]  /*0af0*/  @P4 LDG.E R20, desc[UR6][R14.64+0xf8] ;  /* 0x0000f8060e144981 */ /* 0x000ee2000c1e1900 */
[----:B------:R-:W-:-:S03]  /*0b00*/  @P3 LOP3.LUT R6, R6, R21, RZ, 0x3c, !PT ;  /* 0x0000001506063212 */ /* 0x000fc600078e3cff */
[----:B------:R-:W3:Y:S01]  /*0b10*/  @P5 LDG.E R18, desc[UR6][R14.64+0x114] ;  /* 0x000114060e125981 */ /* 0x000ee2000c1e1900 */
[----:B------:R-:W-:-:S03]  /*0b20*/  @P3 LOP3.LUT R7, R7, R26, RZ, 0x3c, !PT ;  /* 0x0000001a07073212 */ /* 0x000fc600078e3cff */
[----:B------:R-:W3:Y:S04]  /*0b30*/  @P5 LDG.E R21, desc[UR6][R14.64+0x108] ;  /* 0x000108060e155981 */ /* 0x000ee8000c1e1900 */
[----:B------:R-:W3:Y:S01]  /*0b40*/  @P5 LDG.E R26, desc[UR6][R14.64+0x10c] ;  /* 0x00010c060e1a5981 */ /* 0x000ee2000c1e1900 */
[----:B------:R-:W-:Y:S02]  /*0b50*/  @P3 LOP3.LUT R5, R5, R28, RZ, 0x3c, !PT ;  /* 0x0000001c05053212 */ /* 0x000fe400078e3cff */
[----:B----4-:R-:W-:Y:S01]  /*0b60*/  @P4 LOP3.LUT R6, R6, R17, RZ, 0x3c, !PT ;  /* 0x0000001106064212 */ /* 0x010fe200078e3cff */
[----:B------:R-:W4:Y:S01]  /*0b70*/  @P0 LDG.E R28, desc[UR6][R14.64+0x13c] ;  /* 0x00013c060e1c0981 */ /* 0x000f22000c1e1900 */
[----:B------:R-:W-:Y:S02]  /*0b80*/  @P4 LOP3.LUT R5, R5, R22, RZ, 0x3c, !PT ;  /* 0x0000001605054212 */ /* 0x000fe400078e3cff */
[----:B------:R-:W-:Y:S01]  /*0b90*/  @P4 LOP3.LUT R4, R4, R19, RZ, 0x3c, !PT ;  /* 0x0000001304044212 */ /* 0x000fe200078e3cff */
[----:B------:R-:W4:Y:S04]  /*0ba0*/  @P6 LDG.E R17, desc[UR6][R14.64+0x11c] ;  /* 0x00011c060e116981 */ /* 0x000f28000c1e1900 */
[----:B------:R-:W4:Y:S01]  /*0bb0*/  @P6 LDG.E R22, desc[UR6][R14.64+0x120] ;  /* 0x000120060e166981 */ /* 0x000f22000c1e1900 */
[----:B------:R-:W-:-:S03]  /*0bc0*/  @P5 LOP3.LUT R4, R4, R23, RZ, 0x3c, !PT ;  /* 0x0000001704045212 */ /* 0x000fc600078e3cff */
[----:B------:R-:W4:Y:S04]  /*0bd0*/  @P6 LDG.E R19, desc[UR6][R14.64+0x124] ;  /* 0x000124060e136981 */ /* 0x000f28000c1e1900 */
[----:B------:R-:W4:Y:S01]  /*0be0*/  @P0 LDG.E R23, desc[UR6][R14.64+0x138] ;  /* 0x000138060e170981 */ /* 0x000f22000c1e1900 */
[----:B--2---:R-:W-:-:S03]  /*0bf0*/  @P5 LOP3.LUT R3, R3, R24, RZ, 0x3c, !PT ;  /* 0x0000001803035212 */ /* 0x004fc600078e3cff */
[----:B------:R-:W2:Y:S01]  /*0c00*/  @P0 LDG.E R24, desc[UR6][R14.64+0x12c] ;  /* 0x00012c060e180981 */ /* 0x000ea2000c1e1900 */
[----:B---3--:R-:W-:-:S03]  /*0c10*/  @P4 LOP3.LUT R7, R7, R20, RZ, 0x3c, !PT ;  /* 0x0000001407074212 */ /* 0x008fc600078e3cff */
[----:B------:R-:W3:Y:S01]  /*0c20*/  @P6 LDG.E R20, desc[UR6][R14.64+0x118] ;  /* 0x000118060e146981 */ /* 0x000ee2000c1e1900 */
[----:B------:R-:W-:-:S03]  /*0c30*/  @P5 LOP3.LUT R5, R5, R18, RZ, 0x3c, !PT ;  /* 0x0000001205055212 */ /* 0x000fc600078e3cff */
[----:B------:R-:W2:Y:S01]  /*0c40*/  @P6 LDG.E R18, desc[UR6][R14.64+0x128] ;  /* 0x000128060e126981 */ /* 0x000ea2000c1e1900 */
[----:B------:R-:W-:-:S03]  /*0c50*/  @P5 LOP3.LUT R6, R6, R21, RZ, 0x3c, !PT ;  /* 0x0000001506065212 */ /* 0x000fc600078e3cff */
[----:B------:R-:W2:Y:S01]  /*0c60*/  @P0 LDG.E R21, desc[UR6][R14.64+0x130] ;  /* 0x000130060e150981 */ /* 0x000ea2000c1e1900 */
[----:B------:R-:W-:-:S03]  /*0c70*/  @P5 LOP3.LUT R7, R7, R26, RZ, 0x3c, !PT ;  /* 0x0000001a07075212 */ /* 0x000fc600078e3cff */
[----:B------:R-:W2:Y:S01]  /*0c80*/  @P0 LDG.E R26, desc[UR6][R14.64+0x134] ;  /* 0x000134060e1a0981 */ /* 0x000ea2000c1e1900 */
[----:B------:R-:W-:-:S05]  /*0c90*/  VIADD R16, R16, 0x10 ;  /* 0x0000001010107836 */ /* 0x000fca0000000000 */
[----:B------:R-:W-:Y:S02]  /*0ca0*/  ISETP.NE.AND P1, PT, R16, 0x20, PT ;  /* 0x000000201000780c */ /* 0x000fe40003f25270 */
[----:B----4-:R-:W-:Y:S02]  /*0cb0*/  @P6 LOP3.LUT R6, R6, R17, RZ, 0x3c, !PT ;  /* 0x0000001106066212 */ /* 0x010fe400078e3cff */
[----:B------:R-:W-:Y:S02]  /*0cc0*/  @P6 LOP3.LUT R7, R7, R22, RZ, 0x3c, !PT ;  /* 0x0000001607076212 */ /* 0x000fe400078e3cff */
[----:B------:R-:W-:-:S04]  /*0cd0*/  @P6 LOP3.LUT R4, R4, R19, RZ, 0x3c, !PT ;  /* 0x0000001304046212 */ /* 0x000fc800078e3cff */
[----:B------:R-:W-:Y:S02]  /*0ce0*/  @P0 LOP3.LUT R4, R4, R23, RZ, 0x3c, !PT ;  /* 0x0000001704040212 */ /* 0x000fe400078e3cff */
[----:B---3--:R-:W-:Y:S02]  /*0cf0*/  @P6 LOP3.LUT R3, R3, R20, RZ, 0x3c, !PT ;  /* 0x0000001403036212 */ /* 0x008fe400078e3cff */
[----:B--2---:R-:W-:Y:S02]  /*0d00*/  @P6 LOP3.LUT R5, R5, R18, RZ, 0x3c, !PT ;  /* 0x0000001205056212 */ /* 0x004fe400078e3cff */
[----:B------:R-:W-:Y:S02]  /*0d10*/  @P0 LOP3.LUT R3, R3, R24, RZ, 0x3c, !PT ;  /* 0x0000001803030212 */ /* 0x000fe400078e3cff */
[----:B------:R-:W-:Y:S02]  /*0d20*/  @P0 LOP3.LUT R6, R6, R21, RZ, 0x3c, !PT ;  /* 0x0000001506060212 */ /* 0x000fe400078e3cff */
[----:B------:R-:W-:-:S02]  /*0d30*/  @P0 LOP3.LUT R5, R5, R28, RZ, 0x3c, !PT ;  /* 0x0000001c05050212 */ /* 0x000fc400078e3cff */
[----:B------:R-:W-:Y:S01]  /*0d40*/  @P0 LOP3.LUT R7, R7, R26, RZ, 0x3c, !PT ;  /* 0x0000001a07070212 */ /* 0x000fe200078e3cff */
[----:B------:R-:W-:Y:S06]  /*0d50*/  @P1 BRA `(.L_x_2) ;  /* 0xfffffff400481947 */ /* 0x000fec000383ffff */
[----:B------:R-:W-:-:S05]  /*0d60*/  VIADD R0, R0, 0x1 ;  /* 0x0000000100007836 */ /* 0x000fca0000000000 */
[----:B------:R-:W-:-:S13]  /*0d70*/  ISETP.NE.AND P0, PT, R0, 0x5, PT ;  /* 0x000000050000780c */ /* 0x000fda0003f05270 */
[----:B------:R-:W-:Y:S05]  /*0d80*/  @P0 BRA `(.L_x_3) ;  /* 0xfffffff400300947 */ /* 0x000fea000383ffff */
[----:B------:R-:W-:Y:S01]  /*0d90*/  LOP3.LUT R0, R12, 0x3, RZ, 0xc0, !PT ;  /* 0x000000030c007812 */ /* 0x000fe200078ec0ff */
[----:B------:R0:W-:Y:S03]  /*0da0*/  STL.64 [R1+0x8], R6 ;  /* 0x0000080601007387 */ /* 0x0001e60000100a00 */
[----:B------:R-:W-:Y:S01]  /*0db0*/  ISETP.NE.U32.AND P0, PT, R0, 0x1, PT ;  /* 0x000000010000780c */ /* 0x000fe20003f05070 */
[----:B------:R0:W-:Y:S03]  /*0dc0*/  STL.64 [R1+0x10], R4 ;  /* 0x0000100401007387 */ /* 0x0001e60000100a00 */
[----:B------:R-:W-:Y:S01]  /*0dd0*/  ISETP.NE.AND.EX P0, PT, RZ, RZ, PT, P0 ;  /* 0x000000ffff00720c */ /* 0x000fe20003f05300 */
[----:B------:R0:W-:-:S12]  /*0de0*/  STL [R1+0x4], R3 ;  /* 0x0000040301007387 */ /* 0x0001d80000100800 */
[----:B0-----:R-:W-:Y:S05]  /*0df0*/  @!P0 BRA `(.L_x_1) ;  /* 0x0000001800088947 */ /* 0x001fea0003800000 */
[----:B------:R-:W-:Y:S01]  /*0e00*/  UMOV UR4, URZ ;  /* 0x000000ff00047c82 */ /* 0x000fe20008000000 */
[----:B------:R-:W-:Y:S01]  /*0e10*/  UMOV UR5, URZ ;  /* 0x000000ff00057c82 */ /* 0x000fe20008000000 */
[----:B------:R-:W-:Y:S02]  /*0e20*/  IMAD.MOV.U32 R0, RZ, RZ, RZ ;  /* 0x000000ffff007224 */ /* 0x000fe400078e00ff */
[----:B------:R-:W-:Y:S02]  /*0e30*/  IMAD.MOV.U32 R4, RZ, RZ, RZ ;  /* 0x000000ffff047224 */ /* 0x000fe400078e00ff */
[----:B------:R-:W-:Y:S02]  /*0e40*/  IMAD.MOV.U32 R7, RZ, RZ, RZ ;  /* 0x000000ffff077224 */ /* 0x000fe400078e00ff */
[----:B------:R-:W-:Y:S02]  /*0e50*/  IMAD.MOV.U32 R3, RZ, RZ, RZ ;  /* 0x000000ffff037224 */ /* 0x000fe400078e00ff */
[----:B------:R-:W-:-:S02]  /*0e60*/  IMAD.U32 R5, RZ, RZ, UR4 ;  /* 0x00000004ff057e24 */ /* 0x000fc4000f8e00ff */
[----:B------:R-:W-:-:S07]  /*0e70*/  IMAD.U32 R6, RZ, RZ, UR5 ;  /* 0x00000005ff067e24 */ /* 0x000fce000f8e00ff */
.L_x_5:
[----:B------:R-:W-:-:S06]  /*0e80*/  IMAD R13, R0, 0x4, R1 ;  /* 0x00000004000d7824 */ /* 0x000fcc00078e0201 */
[----:B------:R-:W5:Y:S01]  /*0e90*/  LDL R13, [R13+0x4] ;  /* 0x000004000d0d7983 */ /* 0x000f620000100800 */
[----:B------:R-:W-:-:S07]  /*0ea0*/  IMAD.MOV.U32 R16, RZ, RZ, RZ ;  /* 0x000000ffff107224 */ /* 0x000fce00078e00ff */
.L_x_4:
        /* <DEDUP_REMOVED lines=178> */
[----:B------:R0:W-:Y:S03]  /*19d0*/  STL [R1+0x4], R3 ;  /* 0x0000040301007387 */ /* 0x0001e60000100800 */
[----:B------:R-:W-:Y:S01]  /*19e0*/  ISETP.NE.U32.AND P0, PT, R0, 0x3, PT ;  /* 0x000000030000780c */ /* 0x000fe20003f05070 */
[----:B------:R0:W-:Y:S03]  /*19f0*/  STL.64 [R1+0x8], R6 ;  /* 0x0000080601007387 */ /* 0x0001e60000100a00 */
[----:B------:R-:W-:Y:S01]  /*1a00*/  ISETP.NE.AND.EX P0, PT, RZ, RZ, PT, P0 ;  /* 0x000000ffff00720c */ /* 0x000fe20003f05300 */
[----:B------:R0:W-:-:S12]  /*1a10*/  STL.64 [R1+0x10], R4 ;  /* 0x0000100401007387 */ /* 0x0001d80000100a00 */
[----:B0-----:R-:W-:Y:S05]  /*1a20*/  @P0 BRA `(.L_x_1) ;  /* 0x0000000800fc0947 */ /* 0x001fea0003800000 */
        /* <DEDUP_REMOVED lines=8> */
.L_x_7:
[----:B------:R-:W-:-:S06]  /*1ab0*/  IMAD R13, R0, 0x4, R1 ;  /* 0x00000004000d7824 */ /* 0x000fcc00078e0201 */
[----:B------:R-:W5:Y:S01]  /*1ac0*/  LDL R13, [R13+0x4] ;  /* 0x000004000d0d7983 */ /* 0x000f620000100800 */
[----:B------:R-:W-:-:S07]  /*1ad0*/  IMAD.MOV.U32 R16, RZ, RZ, RZ ;  /* 0x000000ffff107224 */ /* 0x000fce00078e00ff */
.L_x_6:
        /* <DEDUP_REMOVED lines=177> */
[----:B------:R0:W-:Y:S04]  /*25f0*/  STL [R1+0x4], R3 ;  /* 0x0000040301007387 */ /* 0x0001e80000100800 */
[----:B------:R0:W-:Y:S04]  /*2600*/  STL.64 [R1+0x8], R6 ;  /* 0x0000080601007387 */ /* 0x0001e80000100a00 */
[----:B------:R0:W-:Y:S02]  /*2610*/  STL.64 [R1+0x10], R4 ;  /* 0x0000100401007387 */ /* 0x0001e40000100a00 */
.L_x_1:
[----:B------:R-:W-:Y:S01]  /*2620*/  ISETP.GT.U32.AND P0, PT, R12, 0x3, PT ;  /* 0x000000030c00780c */ /* 0x000fe20003f04070 */
[----:B------:R-:W-:Y:S01]  /*2630*/  VIADD R2, R2, 0x1 ;  /* 0x0000000102027836 */ /* 0x000fe20000000000 */
[--C-:B------:R-:W-:Y:S02]  /*2640*/  SHF.R.U64 R12, R12, 0x2, R11.reuse ;  /* 0x000000020c0c7819 */ /* 0x100fe4000000120b */
[----:B------:R-:W-:Y:S02]  /*2650*/  ISETP.GT.U32.AND.EX P0, PT, R11, RZ, PT, P0 ;  /* 0x000000ff0b00720c */ /* 0x000fe40003f04100 */
[----:B------:R-:W-:-:S11]  /*2660*/  SHF.R.U32.HI R11, RZ, 0x2, R11 ;  /* 0x00000002ff0b7819 */ /* 0x000fd6000001160b */
[----:B------:R-:W-:Y:S05]  /*2670*/  @P0 BRA `(.L_x_8) ;  /* 0xffffffd800cc0947 */ /* 0x000fea000383ffff */
.L_x_0:
[----:B------:R-:W2:Y:S02]  /*2680*/  LDCU UR4, c[0x0][0x38c] ;  /* 0x00007180ff0477ac */ /* 0x000ea40008000800 */
[----:B--2---:R-:W-:-:S13]  /*2690*/  ISETP.GE.AND P0, PT, R10, UR4, PT ;  /* 0x000000040a007c0c */ /* 0x004fda000bf06270 */
[----:B------:R-:W-:Y:S05]  /*26a0*/  @P0 EXIT ;  /* 0x000000000000094d */ /* 0x000fea0003800000 */
[----:B------:R-:W2:Y:S01]  /*26b0*/  LDCU UR4, c[0x0][0x394] ;  /* 0x00007280ff0477ac */ /* 0x000ea20008000800 */
[----:B------:R-:W-:Y:S01]  /*26c0*/  SHF.R.U32.HI R0, RZ, 0x2, R3 ;  /* 0x00000002ff007819 */ /* 0x000fe20000011603 */
[----:B------:R-:W-:Y:S01]  /*26d0*/  IMAD.MOV.U32 R9, RZ, RZ, 0x3e055027 ;  /* 0x3e055027ff097424 */ /* 0x000fe200078e00ff */
[----:B------:R-:W-:Y:S02]  /*26e0*/  BSSY.RECONVERGENT B0, `(.L_x_9) ;  /* 0x0000041000007945 */ /* 0x000fe40003800200 */
[----:B------:R-:W-:Y:S01]  /*26f0*/  LOP3.LUT R0, R0, R3, RZ, 0x3c, !PT ;  /* 0x0000000300007212 */ /* 0x000fe200078e3cff */
[----:B01----:R-:W-:-:S04]  /*2700*/  IMAD.SHL.U32 R3, R5, 0x10, RZ ;  /* 0x0000001005037824 */ /* 0x003fc800078e00ff */
[----:B------:R-:W-:-:S05]  /*2710*/  IMAD.SHL.U32 R2, R0, 0x2, RZ ;  /* 0x0000000200027824 */ /* 0x000fca00078e00ff */
[----:B------:R-:W-:Y:S01]  /*2720*/  LOP3.LUT R2, R0, R2, R3, 0x96, !PT ;  /* 0x0000000200027212 */ /* 0x000fe200078e9603 */
[----:B------:R-:W-:Y:S02]  /*2730*/  IMAD.MOV.U32 R3, RZ, RZ, 0x2f800000 ;  /* 0x2f800000ff037424 */ /* 0x000fe400078e00ff */
[----:B--2---:R-:W-:Y:S01]  /*2740*/  VIADD R7, R10, UR4 ;  /* 0x000000040a077c36 */ /* 0x004fe20008000000 */
[----:B------:R-:W-:-:S04]  /*2750*/  LOP3.LUT R5, R2, R5, RZ, 0x3c, !PT ;  /* 0x0000000502057212 */ /* 0x000fc800078e3cff */
[C---:B------:R-:W-:Y:S02]  /*2760*/  LOP3.LUT R4, R7.reuse, 0xaad26b49, RZ, 0x3c, !PT ;  /* 0xaad26b4907047812 */ /* 0x040fe400078e3cff */
[----:B------:R-:W-:Y:S01]  /*2770*/  ISETP.GT.AND P0, PT, R7, -0x1, PT ;  /* 0xffffffff0700780c */ /* 0x000fe20003f04270 */
[----:B------:R-:W-:Y:S02]  /*2780*/  IMAD.MOV.U32 R7, RZ, RZ, -0x266e14b1 ;  /* 0xd991eb4fff077424 */ /* 0x000fe400078e00ff */
[----:B------:R-:W-:-:S03]  /*2790*/  IMAD R0, R4, 0x4182bed5, RZ ;  /* 0x4182bed504007824 */ /* 0x000fc600078e02ff */
[----:B------:R-:W-:-:S04]  /*27a0*/  SEL R7, R7, 0x8bf16996, P0 ;  /* 0x8bf1699607077807 */ /* 0x000fc80000000000 */
[----:B------:R-:W-:-:S04]  /*27b0*/  IADD3 R0, PT, PT, R7, 0x64f0c9, R0 ;  /* 0x0064f0c907007810 */ /* 0x000fc80007ffe000 */
[----:B------:R-:W-:-:S04]  /*27c0*/  IADD3 R2, PT, PT, R0, 0x587c5, R5 ;  /* 0x000587c500027810 */ /* 0x000fc80007ffe005 */
[----:B------:R-:W-:-:S05]  /*27d0*/  I2FP.F32.U32 R2, R2 ;  /* 0x0000000200027245 */ /* 0x000fca0000201000 */
[----:B------:R-:W-:-:S05]  /*27e0*/  FFMA R2, R2, R3, 1.1641532182693481445e-10 ;  /* 0x2f00000002027423 */ /* 0x000fca0000000003 */
[----:B------:R-:W-:-:S13]  /*27f0*/  FSETP.GEU.AND P0, PT, R2, 1.175494350822287508e-38, PT ;  /* 0x008000000200780b */ /* 0x000fda0003f0e000 */
[----:B------:R-:W-:-:S04]  /*2800*/  @!P0 FMUL R2, R2, 8388608 ;  /* 0x4b00000002028820 */ /* 0x000fc80000400000 */
[----:B------:R-:W-:-:S05]  /*2810*/  VIADD R3, R2, 0xc0d55555 ;  /* 0xc0d5555502037836 */ /* 0x000fca0000000000 */
[----:B------:R-:W-:-:S04]  /*2820*/  LOP3.LUT R7, R3, 0xff800000, RZ, 0xc0, !PT ;  /* 0xff80000003077812 */ /* 0x000fc800078ec0ff */
[----:B------:R-:W-:Y:S01]  /*2830*/  I2FP.F32.S32 R4, R7 ;  /* 0x0000000700047245 */ /* 0x000fe20000201400 */
[----:B------:R-:W-:Y:S02]  /*2840*/  IMAD.IADD R3, R2, 0x1, -R7 ;  /* 0x0000000102037824 */ /* 0x000fe400078e0a07 */
[----:B------:R-:W-:Y:S02]  /*2850*/  IMAD.MOV.U32 R7, RZ, RZ, 0x7f800000 ;  /* 0x7f800000ff077424 */ /* 0x000fe400078e00ff */
[----:B------:R-:W-:-:S04]  /*2860*/  FADD R8, R3, -1 ;  /* 0xbf80000003087421 */ /* 0x000fc80000000000 */
[----:B------:R-:W-:-:S04]  /*2870*/  FFMA R3, R8, -R9, 0.14084610342979431152 ;  /* 0x3e1039f608037423 */ /* 0x000fc80000000809 */
[----:B------:R-:W-:-:S04]  /*2880*/  FFMA R3, R8, R3, -0.12148627638816833496 ;  /* 0xbdf8cdcc08037423 */ /* 0x000fc80000000003 */
[----:B------:R-:W-:-:S04]  /*2890*/  FFMA R3, R8, R3, 0.13980610668659210205 ;  /* 0x3e0f295508037423 */ /* 0x000fc80000000003 */
[----:B------:R-:W-:-:S04]  /*28a0*/  FFMA R3, R8, R3, -0.16684235632419586182 ;  /* 0xbe2ad8b908037423 */ /* 0x000fc80000000003 */
[----:B------:R-:W-:-:S04]  /*28b0*/  FFMA R3, R8, R3, 0.20012299716472625732 ;  /* 0x3e4ced0b08037423 */ /* 0x000fc80000000003 */
[----:B------:R-:W-:-:S04]  /*28c0*/  FFMA R3, R8, R3, -0.24999669194221496582 ;  /* 0xbe7fff2208037423 */ /* 0x000fc80000000003 */
[----:B------:R-:W-:-:S04]  /*28d0*/  FFMA R3, R8, R3, 0.33333182334899902344 ;  /* 0x3eaaaa7808037423 */ /* 0x000fc80000000003 */
[----:B------:R-:W-:Y:S01]  /*28e0*/  FFMA R9, R8, R3, -0.5 ;  /* 0xbf00000008097423 */ /* 0x000fe20000000003 */
[----:B------:R-:W-:Y:S02]  /*28f0*/  FSEL R3, RZ, -23, P0 ;  /* 0xc1b80000ff037808 */ /* 0x000fe40000000000 */
[----:B------:R-:W-:Y:S01]  /*2900*/  ISETP.GT.U32.AND P0, PT, R2, 0x7f7fffff, PT ;  /* 0x7f7fffff0200780c */ /* 0x000fe20003f04070 */
[----:B------:R-:W-:Y:S02]  /*2910*/  FMUL R9, R8, R9 ;  /* 0x0000000908097220 */ /* 0x000fe40000400000 */
[----:B------:R-:W-:Y:S01]  /*2920*/  FFMA R4, R4, 1.1920928955078125e-07, R3 ;  /* 0x3400000004047823 */ /* 0x000fe20000000003 */
[----:B------:R-:W-:Y:S01]  /*2930*/  SHF.R.U32.HI R3, RZ, 0x2, R6 ;  /* 0x00000002ff037819 */ /* 0x000fe20000011606 */
[----:B------:R-:W-:-:S03]  /*2940*/  FFMA R9, R8, R9, R8 ;  /* 0x0000000908097223 */ /* 0x000fc60000000008 */
[----:B------:R-:W-:Y:S01]  /*2950*/  LOP3.LUT R3, R3, R6, RZ, 0x3c, !PT ;  /* 0x0000000603037212 */ /* 0x000fe200078e3cff */
[----:B------:R-:W-:Y:S01]  /*2960*/  FFMA R9, R4, 0.69314718246459960938, R9 ;  /* 0x3f31721804097823 */ /* 0x000fe20000000009 */
[----:B------:R-:W-:-:S03]  /*2970*/  IMAD.SHL.U32 R4, R5, 0x10, RZ ;  /* 0x0000001005047824 */ /* 0x000fc600078e00ff */
[C---:B------:R-:W-:Y:S01]  /*2980*/  @P0 FFMA R9, R2.reuse, R7, +INF ;  /* 0x7f80000002090423 */ /* 0x040fe20000000007 */
[----:B------:R-:W-:Y:S01]  /*2990*/  FSETP.NEU.AND P0, PT, R2, RZ, PT ;  /* 0x000000ff0200720b */ /* 0x000fe20003f0d000 */
[----:B------:R-:W-:Y:S02]  /*29a0*/  IMAD.SHL.U32 R6, R3, 0x2, RZ ;  /* 0x0000000203067824 */ /* 0x000fe400078e00ff */
[----:B------:R-:W-:-:S03]  /*29b0*/  FMUL R9, R9, -2 ;  /* 0xc000000009097820 */ /* 0x000fc60000400000 */
[----:B------:R-:W-:Y:S02]  /*29c0*/  LOP3.LUT R4, R3, R6, R4, 0x96, !PT ;  /* 0x0000000603047212 */ /* 0x000fe400078e9604 */
[----:B------:R-:W-:Y:S02]  /*29d0*/  FSEL R9, R9, +INF , P0 ;  /* 0x7f80000009097808 */ /* 0x000fe40000000000 */
[----:B------:R-:W-:Y:S02]  /*29e0*/  LOP3.LUT R5, R4, R5, RZ, 0x3c, !PT ;  /* 0x0000000504057212 */ /* 0x000fe400078e3cff */
[----:B------:R0:W1:Y:S01]  /*29f0*/  MUFU.RSQ R2, R9 ;  /* 0x0000000900027308 */ /* 0x0000620000001400 */
[----:B------:R-:W-:Y:S01]  /*2a00*/  VIADD R3, R9, 0xf3000000 ;  /* 0xf300000009037836 */ /* 0x000fe20000000000 */
[----:B------:R-:W-:Y:S01]  /*2a10*/  IADD3 R5, PT, PT, R0, 0xb0f8a, R5 ;  /* 0x000b0f8a00057810 */ /* 0x000fe20007ffe005 */
[----:B------:R-:W-:-:S03]  /*2a20*/  IMAD.MOV.U32 R0, RZ, RZ, 0x30c90fdb ;  /* 0x30c90fdbff007424 */ /* 0x000fc600078e00ff */
[----:B------:R-:W-:Y:S02]  /*2a30*/  ISETP.GT.U32.AND P0, PT, R3, 0x727fffff, PT ;  /* 0x727fffff0300780c */ /* 0x000fe40003f04070 */
[----:B------:R-:W-:-:S05]  /*2a40*/  I2FP.F32.U32 R5, R5 ;  /* 0x0000000500057245 */ /* 0x000fca0000201000 */
[----:B------:R-:W-:-:S06]  /*2a50*/  FFMA R8, R5, R0, 7.314590599882819788e-10 ;  /* 0x30490fdb05087423 */ /* 0x000fcc0000000000 */
[----:B01----:R-:W-:Y:S05]  /*2a60*/  @!P0 BRA `(.L_x_10) ;  /* 0x0000000000108947 */ /* 0x003fea0003800000 */
[----:B------:R-:W-:Y:S01]  /*2a70*/  IMAD.MOV.U32 R0, RZ, RZ, R9 ;  /* 0x000000ffff007224 */ /* 0x000fe200078e0009 */
[----:B------:R-:W-:-:S07]  /*2a80*/  MOV R7, 0x2aa0 ;  /* 0x00002aa000077802 */ /* 0x000fce0000000f00 */
[----:B------:R-:W-:Y:S05]  /*2a90*/  CALL.REL.NOINC `($__internal_0_$__cuda_sm20_sqrt_rn_f32_slowpath) ;  /* 0x0000000000787944 */ /* 0x000fea0003c00000 */
[----:B------:R-:W-:Y:S05]  /*2aa0*/  BRA `(.L_x_11) ;  /* 0x0000000000107947 */ /* 0x000fea0003800000 */
.L_x_10:
[----:B------:R-:W-:Y:S01]  /*2ab0*/  FMUL.FTZ R0, R9, R2 ;  /* 0x0000000209007220 */ /* 0x000fe20000410000 */
[----:B------:R-:W-:-:S03]  /*2ac0*/  FMUL.FTZ R2, R2, 0.5 ;  /* 0x3f00000002027820 */ /* 0x000fc60000410000 */
[----:B------:R-:W-:-:S04]  /*2ad0*/  FFMA R3, -R0, R0, R9 ;  /* 0x0000000000037223 */ /* 0x000fc80000000109 */
[----:B------:R-:W-:-:S07]  /*2ae0*/  FFMA R0, R3, R2, R0 ;  /* 0x0000000203007223 */ /* 0x000fce0000000000 */
.L_x_11:
[----:B------:R-:W-:Y:S05]  /*2af0*/  BSYNC.RECONVERGENT B0 ;  /* 0x0000000000007941 */ /* 0x000fea0003800200 */
.L_x_9:
[----:B------:R-:W0:Y:S01]  /*2b00*/  LDCU UR5, c[0x0][0x390] ;  /* 0x00007200ff0577ac */ /* 0x000e220008000800 */
[----:B------:R-:W-:-:S06]  /*2b10*/  FMUL.RZ R3, R8, 0.15915493667125701904 ;  /* 0x3e22f98308037820 */ /* 0x000fcc000040c000 */
[----:B------:R-:W1:Y:S01]  /*2b20*/  MUFU.SIN R3, R3 ;  /* 0x0000000300037308 */ /* 0x000e620000000400 */
[----:B0-----:R-:W-:-:S07]  /*2b30*/  UIADD3 UR4, UPT, UPT, UR5, -0xd000000, URZ ;  /* 0xf300000005047890 */ /* 0x001fce000fffe0ff */
[----:B------:R-:W0:Y:S01]  /*2b40*/  MUFU.RSQ R2, UR5 ;  /* 0x0000000500027d08 */ /* 0x000e220008001400 */
[----:B------:R-:W-:Y:S01]  /*2b50*/  UISETP.GT.U32.AND UP0, UPT, UR4, 0x727fffff, UPT ;  /* 0x727fffff0400788c */ /* 0x000fe2000bf04070 */
[----:B-1----:R-:W-:-:S08]  /*2b60*/  FMUL R9, R3, R0 ;  /* 0x0000000003097220 */ /* 0x002fd00000400000 */
[----:B------:R-:W-:Y:S05]  /*2b70*/  BRA.U !UP0, `(.L_x_12) ;  /* 0x00000001081c7547 */ /* 0x000fea000b800000 */
[----:B------:R-:W1:Y:S01]  /*2b80*/  LDCU UR4, c[0x0][0x390] ;  /* 0x00007200ff0477ac */ /* 0x000e620008000800 */
[----:B------:R-:W-:Y:S01]  /*2b90*/  BSSY.RECONVERGENT B0, `(.L_x_13) ;  /* 0x0000004000007945 */ /* 0x000fe20003800200 */
[----:B------:R-:W-:Y:S01]  /*2ba0*/  MOV R7, 0x2bd0 ;  /* 0x00002bd000077802 */ /* 0x000fe20000000f00 */
[----:B-1----:R-:W-:-:S07]  /*2bb0*/  IMAD.U32 R0, RZ, RZ, UR4 ;  /* 0x00000004ff007e24 */ /* 0x002fce000f8e00ff */
[----:B0-----:R-:W-:Y:S05]  /*2bc0*/  CALL.REL.NOINC `($__internal_0_$__cuda_sm20_sqrt_rn_f32_slowpath) ;  /* 0x00000000002c7944 */ /* 0x001fea0003c00000 */
[----:B------:R-:W-:Y:S05]  /*2bd0*/  BSYNC.RECONVERGENT B0 ;  /* 0x0000000000007941 */ /* 0x000fea0003800200 */
.L_x_13:
[----:B------:R-:W-:Y:S05]  /*2be0*/  BRA `(.L_x_14) ;  /* 0x0000000000107947 */ /* 0x000fea0003800000 */
.L_x_12:
[C---:B0-----:R-:W-:Y:S01]  /*2bf0*/  FMUL.FTZ R0, R2.reuse, UR5 ;  /* 0x0000000502007c20 */ /* 0x041fe20008410000 */
[----:B------:R-:W-:-:S03]  /*2c00*/  FMUL.FTZ R2, R2, 0.5 ;  /* 0x3f00000002027820 */ /* 0x000fc60000410000 */
[----:B------:R-:W-:-:S04]  /*2c10*/  FFMA R3, -R0, R0, UR5 ;  /* 0x0000000500037e23 */ /* 0x000fc80008000100 */
[----:B------:R-:W-:-:S07]  /*2c20*/  FFMA R0, R3, R2, R0 ;  /* 0x0000000203007223 */ /* 0x000fce0000000000 */
.L_x_14:
[----:B------:R-:W0:Y:S01]  /*2c30*/  LDC.64 R2, c[0x0][0x380] ;  /* 0x0000e000ff027b82 */ /* 0x000e220000000a00 */
[----:B------:R-:W-:Y:S01]  /*2c40*/  FMUL R5, R9, R0 ;  /* 0x0000000009057220 */ /* 0x000fe20000400000 */
[----:B0-----:R-:W-:-:S05]  /*2c50*/  IMAD.WIDE R10, R10, 0x4, R2 ;  /* 0x000000040a0a7825 */ /* 0x001fca00078e0202 */
[----:B------:R-:W-:Y:S01]  /*2c60*/  STG.E desc[UR6][R10.64], R5 ;  /* 0x000000050a007986 */ /* 0x000fe2000c101906 */
[----:B------:R-:W-:Y:S05]  /*2c70*/  EXIT ;  /* 0x000000000000794d */ /* 0x000fea0003800000 */
        .weak           $__internal_0_$__cuda_sm20_sqrt_rn_f32_slowpath
        .type           $__internal_0_$__cuda_sm20_sqrt_rn_f32_slowpath,@function
        .size           $__internal_0_$__cuda_sm20_sqrt_rn_f32_slowpath,(.L_x_27 - $__internal_0_$__cuda_sm20_sqrt_rn_f32_slowpath)
$__internal_0_$__cuda_sm20_sqrt_rn_f32_slowpath:
[----:B------:R-:W-:-:S13]  /*2c80*/  LOP3.LUT P0, RZ, R0, 0x7fffffff, RZ, 0xc0, !PT ;  /* 0x7fffffff00ff7812 */ /* 0x000fda000780c0ff */
[----:B------:R-:W-:Y:S01]  /*2c90*/  @!P0 IMAD.MOV.U32 R2, RZ, RZ, R0 ;  /* 0x000000ffff028224 */ /* 0x000fe200078e0000 */
[----:B------:R-:W-:Y:S06]  /*2ca0*/  @!P0 BRA `(.L_x_15) ;  /* 0x0000000000408947 */ /* 0x000fec0003800000 */
[----:B------:R-:W-:-:S13]  /*2cb0*/  FSETP.GEU.FTZ.AND P0, PT, R0, RZ, PT ;  /* 0x000000ff0000720b */ /* 0x000fda0003f1e000 */
[----:B------:R-:W-:Y:S01]  /*2cc0*/  @!P0 IMAD.MOV.U32 R2, RZ, RZ, 0x7fffffff ;  /* 0x7fffffffff028424 */ /* 0x000fe200078e00ff */
[----:B------:R-:W-:Y:S06]  /*2cd0*/  @!P0 BRA `(.L_x_15) ;  /* 0x0000000000348947 */ /* 0x000fec0003800000 */
[----:B------:R-:W-:-:S13]  /*2ce0*/  FSETP.GTU.FTZ.AND P0, PT, |R0|, +INF , PT ;  /* 0x7f8000000000780b */ /* 0x000fda0003f1c200 */
[----:B------:R-:W-:Y:S01]  /*2cf0*/  @P0 FADD.FTZ R2, R0, 1 ;  /* 0x3f80000000020421 */ /* 0x000fe20000010000 */
[----:B------:R-:W-:Y:S06]  /*2d00*/  @P0 BRA `(.L_x_15) ;  /* 0x0000000000280947 */ /* 0x000fec0003800000 */
[----:B------:R-:W-:-:S13]  /*2d10*/  FSETP.NEU.FTZ.AND P0, PT, |R0|, +INF , PT ;  /* 0x7f8000000000780b */ /* 0x000fda0003f1d200 */
[----:B------:R-:W-:-:S04]  /*2d20*/  @P0 FFMA R3, R0, 1.84467440737095516160e+19, RZ ;  /* 0x5f80000000030823 */ /* 0x000fc800000000ff */
[----:B------:R-:W0:Y:S02]  /*2d30*/  @P0 MUFU.RSQ R2, R3 ;  /* 0x0000000300020308 */ /* 0x000e240000001400 */
[----:B0-----:R-:W-:Y:S01]  /*2d40*/  @P0 FMUL.FTZ R4, R3, R2 ;  /* 0x0000000203040220 */ /* 0x001fe20000410000 */
[----:B------:R-:W-:Y:S01]  /*2d50*/  @P0 FMUL.FTZ R6, R2, 0.5 ;  /* 0x3f00000002060820 */ /* 0x000fe20000410000 */
[----:B------:R-:W-:Y:S02]  /*2d60*/  @!P0 IMAD.MOV.U32 R2, RZ, RZ, R0 ;  /* 0x000000ffff028224 */ /* 0x000fe400078e0000 */
[----:B------:R-:W-:-:S04]  /*2d70*/  @P0 FADD.FTZ R5, -R4, -RZ ;  /* 0x800000ff04050221 */ /* 0x000fc80000010100 */
[----:B------:R-:W-:-:S04]  /*2d80*/  @P0 FFMA R5, R4, R5, R3 ;  /* 0x0000000504050223 */ /* 0x000fc80000000003 */
[----:B------:R-:W-:-:S04]  /*2d90*/  @P0 FFMA R5, R5, R6, R4 ;  /* 0x0000000605050223 */ /* 0x000fc80000000004 */
[----:B------:R-:W-:-:S07]  /*2da0*/  @P0 FMUL.FTZ R2, R5, 2.3283064365386962891e-10 ;  /* 0x2f80000005020820 */ /* 0x000fce0000410000 */
.L_x_15:
[----:B------:R-:W-:Y:S02]  /*2db0*/  IMAD.MOV.U32 R0, RZ, RZ, R2 ;  /* 0x000000ffff007224 */ /* 0x000fe400078e0002 */
[----:B------:R-:W-:Y:S02]  /*2dc0*/  IMAD.MOV.U32 R2, RZ, RZ, R7 ;  /* 0x000000ffff027224 */ /* 0x000fe400078e0007 */
[----:B------:R-:W-:-:S04]  /*2dd0*/  IMAD.MOV.U32 R3, RZ, RZ, 0x0 ;  /* 0x00000000ff037424 */ /* 0x000fc800078e00ff */
[----:B------:R-:W-:Y:S05]  /*2de0*/  RET.REL.NODEC R2 `(_Z16cuda_weight_initPfiifi) ;  /* 0xffffffd002847950 */ /* 0x000fea0003c3ffff */
.L_x_16:
[----:B------:R-:W-:-:S00]  /*2df0*/  BRA `(.L_x_16) ;  /* 0xfffffffc00fc7947 */ /* 0x000fc0000383ffff */
[----:B------:R-:W-:-:S00]  /*2e00*/  NOP ;  /* 0x0000000000007918 */ /* 0x000fc00000000000 */
[----:B------:R-:W-:-:S00]  /*2e10*/  NOP ;  /* 0x0000000000007918 */ /* 0x000fc00000000000 */
[----:B------:R-:W-:-:S00]  /*2e20*/  NOP ;  /* 0x0000000000007918 */ /* 0x000fc00000000000 */
[----:B------:R-:W-:-:S00]  /*2e30*/  NOP ;  /* 0x0000000000007918 */ /* 0x000fc00000000000 */
[----:B------:R-:W-:-:S00]  /*2e40*/  NOP ;  /* 0x0000000000007918 */ /* 0x000fc00000000000 */
[----:B------:R-:W-:-:S00]  /*2e50*/  NOP ;  /* 0x0000000000007918 */ /* 0x000fc00000000000 */
[----:B------:R-:W-:-:S00]  /*2e60*/  NOP ;  /* 0x0000000000007918 */ /* 0x000fc00000000000 */
[----:B------:R-:W-:-:S00]  /*2e70*/  NOP ;  /* 0x0000000000007918 */ /* 0x000fc00000000000 */
.L_x_27:


//--------------------- .text._Z24matmulAddScaledVectorRowPfS_i --------------------------
	.section	.text._Z24matmulAddScaledVectorRowPfS_i,"ax",@progbits
	.align	128
        .global         _Z24matmulAddScaledVectorRowPfS_i
        .type           _Z24matmulAddScaledVectorRowPfS_i,@function
        .size           _Z24matmulAddScaledVectorRowPfS_i,(.L_x_29 - _Z24matmulAddScaledVectorRowPfS_i)
        .other          _Z24matmulAddScaledVectorRowPfS_i,@"STO_CUDA_ENTRY STV_DEFAULT"
_Z24matmulAddScaledVectorRowPfS_i:
.text._Z24matmulAddScaledVectorRowPfS_i:
[----:B------:R-:W-:Y:S08]  /*0000*/  LDC R1, c[0x0][0x37c] ;  /* 0x0000df00ff017b82 */ /* 0x000ff00000000800 */
[----:B------:R-:W0:Y:S01]  /*0010*/  LDC R0, c[0x0][0x390] ;  /* 0x0000e400ff007b82 */ /* 0x000e220000000800 */
[----:B------:R-:W1:Y:S01]  /*0020*/  LDCU.64 UR4, c[0x0][0x358] ;  /* 0x00006b00ff0477ac */ /* 0x000e620008000a00 */
[----:B------:R-:W-:Y:S01]  /*0030*/  HFMA2 R5, -RZ, RZ, 0, 0 ;  /* 0x00000000ff057431 */ /* 0x000fe200000001ff */
[----:B0-----:R-:W-:-:S13]  /*0040*/  ISETP.GE.AND P0, PT, R0, 0x1, PT ;  /* 0x000000010000780c */ /* 0x001fda0003f06270 */
[----:B-1----:R-:W-:Y:S05]  /*0050*/  @!P0 BRA `(.L_x_17) ;  /* 0x00000008005c8947 */ /* 0x002fea0003800000 */
[----:B------:R-:W0:Y:S01]  /*0060*/  S2R R3, SR_TID.X ;  /* 0x0000000000037919 */ /* 0x000e220000002100 */
[C---:B------:R-:W-:Y:S02]  /*0070*/  ISETP.GE.U32.AND P1, PT, R0.reuse, 0x10, PT ;  /* 0x000000100000780c */ /* 0x040fe40003f26070 */
[----:B------:R-:W-:Y:S02]  /*0080*/  CS2R R4, SRZ ;  /* 0x0000000000047805 */ /* 0x000fe4000001ff00 */
[----:B------:R-:W-:-:S04]  /*0090*/  LOP3.LUT R2, R0, 0xf, RZ, 0xc0, !PT ;  /* 0x0000000f00027812 */ /* 0x000fc800078ec0ff */
[----:B------:R-:W-:-:S05]  /*00a0*/  ISETP.NE.AND P0, PT, R2, RZ, PT ;  /* 0x000000ff0200720c */ /* 0x000fca0003f05270 */
[----:B------:R-:W-:Y:S08]  /*00b0*/  @!P1 BRA `(.L_x_18) ;  /* 0x0000000400209947 */ /* 0x000ff00003800000 */
[----:B------:R-:W-:Y:S01]  /*00c0*/  LOP3.LUT R4, R0, 0x7ffffff0, RZ, 0xc0, !PT ;  /* 0x7ffffff000047812 */ /* 0x000fe200078ec0ff */
[----:B0-----:R-:W-:Y:S01]  /*00d0*/  IMAD R6, R3, R0, 0x7 ;  /* 0x0000000703067424 */ /* 0x001fe200078e0200 */
[----:B------:R-:W-:Y:S02]  /*00e0*/  MOV R5, RZ ;  /* 0x000000ff00057202 */ /* 0x000fe40000000f00 */
[----:B------:R-:W-:-:S07]  /*00f0*/  IADD3 R7, PT, PT, -R4, RZ, RZ ;  /* 0x000000ff04077210 */ /* 0x000fce0007ffe1ff */
.L_x_19:
[----:B------:R-:W0:Y:S01]  /*0100*/  LDC.64 R12, c[0x0][0x388] ;  /* 0x0000e200ff0c7b82 */ /* 0x000e220000000a00 */
[C---:B------:R-:W-:Y:S02]  /*0110*/  IADD3 R29, PT, PT, R6.reuse, -0x7, RZ ;  /* 0xfffffff9061d7810 */ /* 0x040fe40007ffe0ff */
[C---:B------:R-:W-:Y:S02]  /*0120*/  IADD3 R11, PT, PT, R6.reuse, -0x6, RZ ;  /* 0xfffffffa060b7810 */ /* 0x040fe40007ffe0ff */
[C---:B------:R-:W-:Y:S02]  /*0130*/  IADD3 R19, PT, PT, R6.reuse, -0x5, RZ ;  /* 0xfffffffb06137810 */ /* 0x040fe40007ffe0ff */
[C---:B------:R-:W-:Y:S02]  /*0140*/  IADD3 R23, PT, PT, R6.reuse, -0x4, RZ ;  /* 0xfffffffc06177810 */ /* 0x040fe40007ffe0ff */
[----:B------:R-:W-:Y:S01]  /*0150*/  IADD3 R15, PT, PT, R6, -0x3, RZ ;  /* 0xfffffffd060f7810 */ /* 0x000fe20007ffe0ff */
[----:B0-----:R-:W-:-:S04]  /*0160*/  IMAD.WIDE.U32 R28, R29, 0x4, R12 ;  /* 0x000000041d1c7825 */ /* 0x001fc800078e000c */
[--C-:B------:R-:W-:Y:S02]  /*0170*/  IMAD.WIDE.U32 R10, R11, 0x4, R12.reuse ;  /* 0x000000040b0a7825 */ /* 0x100fe400078e000c */
[----:B------:R-:W2:Y:S02]  /*0180*/  LDG.E R28, desc[UR4][R28.64] ;  /* 0x000000041c1c7981 */ /* 0x000ea4000c1e1900 */
[--C-:B------:R-:W-:Y:S02]  /*0190*/  IMAD.WIDE.U32 R18, R19, 0x4, R12.reuse ;  /* 0x0000000413127825 */ /* 0x100fe400078e000c */
[----:B------:R-:W3:Y:S02]  /*01a0*/  LDG.E R27, desc[UR4][R10.64] ;  /* 0x000000040a1b7981 */ /* 0x000ee4000c1e1900 */
[--C-:B------:R-:W-:Y:S02]  /*01b0*/  IMAD.WIDE.U32 R22, R23, 0x4, R12.reuse ;  /* 0x0000000417167825 */ /* 0x100fe400078e000c */
[----:B------:R0:W4:Y:S01]  /*01c0*/  LDG.E R26, desc[UR4][R18.64] ;  /* 0x00000004121a7981 */ /* 0x000122000c1e1900 */
[----:B------:R-:W-:Y:S01]  /*01d0*/  IADD3 R9, PT, PT, R6, -0x2, RZ ;  /* 0xfffffffe06097810 */ /* 0x000fe20007ffe0ff */
[----:B------:R-:W-:-:S02]  /*01e0*/  IMAD.WIDE.U32 R14, R15, 0x4, R12 ;  /* 0x000000040f0e7825 */ /* 0x000fc400078e000c */
[----:B------:R-:W5:Y:S01]  /*01f0*/  LDG.E R25, desc[UR4][R22.64] ;  /* 0x0000000416197981 */ /* 0x000f62000c1e1900 */
[C---:B------:R-:W-:Y:S01]  /*0200*/  IADD3 R17, PT, PT, R6.reuse, -0x1, RZ ;  /* 0xffffffff06117810 */ /* 0x040fe20007ffe0ff */
[--C-:B------:R-:W-:Y:S02]  /*0210*/  IMAD.WIDE.U32 R8, R9, 0x4, R12.reuse ;  /* 0x0000000409087825 */ /* 0x100fe400078e000c */
[----:B------:R1:W5:Y:S02]  /*0220*/  LDG.E R24, desc[UR4][R14.64] ;  /* 0x000000040e187981 */ /* 0x000364000c1e1900 */
[--C-:B------:R-:W-:Y:S02]  /*0230*/  IMAD.WIDE.U32 R16, R17, 0x4, R12.reuse ;  /* 0x0000000411107825 */ /* 0x100fe400078e000c */
[----:B------:R-:W5:Y:S01]  /*0240*/  LDG.E R21, desc[UR4][R8.64] ;  /* 0x0000000408157981 */ /* 0x000f62000c1e1900 */
[C---:B0-----:R-:W-:Y:S01]  /*0250*/  IADD3 R19, PT, PT, R6.reuse, 0x1, RZ ;  /* 0x0000000106137810 */ /* 0x041fe20007ffe0ff */
[----:B------:R-:W-:-:S02]  /*0260*/  IMAD.WIDE.U32 R10, R6, 0x4, R12 ;  /* 0x00000004060a7825 */ /* 0x000fc400078e000c */
[----:B------:R0:W5:Y:S01]  /*0270*/  LDG.E R20, desc[UR4][R16.64] ;  /* 0x0000000410147981 */ /* 0x000162000c1e1900 */
[C---:B------:R-:W-:Y:S01]  /*0280*/  IADD3 R29, PT, PT, R6.reuse, 0x2, RZ ;  /* 0x00000002061d7810 */ /* 0x040fe20007ffe0ff */
[--C-:B------:R-:W-:Y:S02]  /*0290*/  IMAD.WIDE.U32 R18, R19, 0x4, R12.reuse ;  /* 0x0000000413127825 */ /* 0x100fe400078e000c */
[----:B------:R-:W5:Y:S01]  /*02a0*/  LDG.E R11, desc[UR4][R10.64] ;  /* 0x000000040a0b7981 */ /* 0x000f62000c1e1900 */
[C---:B-1----:R-:W-:Y:S01]  /*02b0*/  IADD3 R15, PT, PT, R6.reuse, 0x3, RZ ;  /* 0x00000003060f7810 */ /* 0x042fe20007ffe0ff */
[----:B------:R-:W-:Y:S01]  /*02c0*/  IMAD.WIDE.U32 R22, R29, 0x4, R12 ;  /* 0x000000041d167825 */ /* 0x000fe200078e000c */
[----:B------:R-:W-:-:S03]  /*02d0*/  IADD3 R29, PT, PT, R6, 0x4, RZ ;  /* 0x00000004061d7810 */ /* 0x000fc60007ffe0ff */
[--C-:B------:R-:W-:Y:S01]  /*02e0*/  IMAD.WIDE.U32 R14, R15, 0x4, R12.reuse ;  /* 0x000000040f0e7825 */ /* 0x100fe200078e000c */
[----:B------:R1:W5:Y:S04]  /*02f0*/  LDG.E R9, desc[UR4][R22.64] ;  /* 0x0000000416097981 */ /* 0x000368000c1e1900 */
[----:B------:R1:W5:Y:S01]  /*0300*/  LDG.E R10, desc[UR4][R18.64] ;  /* 0x00000004120a7981 */ /* 0x000362000c1e1900 */
[----:B0-----:R-:W-:Y:S01]  /*0310*/  IMAD.WIDE.U32 R16, R29, 0x4, R12 ;  /* 0x000000041d107825 */ /* 0x001fe200078e000c */
[C---:B------:R-:W-:Y:S02]  /*0320*/  IADD3 R29, PT, PT, R6.reuse, 0x6, RZ ;  /* 0x00000006061d7810 */ /* 0x040fe40007ffe0ff */
[----:B------:R0:W5:Y:S01]  /*0330*/  LDG.E R8, desc[UR4][R14.64] ;  /* 0x000000040e087981 */ /* 0x000162000c1e1900 */
[----:B-1----:R-:W-:-:S03]  /*0340*/  IADD3 R23, PT, PT, R6, 0x7, RZ ;  /* 0x0000000706177810 */ /* 0x002fc60007ffe0ff */
[----:B------:R1:W5:Y:S01]  /*0350*/  LDG.E R16, desc[UR4][R16.64] ;  /* 0x0000000410107981 */ /* 0x000362000c1e1900 */
[----:B------:R-:W-:-:S05]  /*0360*/  IADD3 R19, PT, PT, R6, 0x5, RZ ;  /* 0x0000000506137810 */ /* 0x000fca0007ffe0ff */
[----:B0-----:R-:W-:-:S04]  /*0370*/  IMAD.WIDE.U32 R14, R19, 0x4, R12 ;  /* 0x00000004130e7825 */ /* 0x001fc800078e000c */
[--C-:B------:R-:W-:Y:S01]  /*0380*/  IMAD.WIDE.U32 R18, R29, 0x4, R12.reuse ;  /* 0x000000041d127825 */ /* 0x100fe200078e000c */
[----:B-1----:R-:W-:Y:S01]  /*0390*/  IADD3 R17, PT, PT, R6, 0x8, RZ ;  /* 0x0000000806117810 */ /* 0x002fe20007ffe0ff */
[----:B------:R-:W5:Y:S02]  /*03a0*/  LDG.E R29, desc[UR4][R14.64] ;  /* 0x000000040e1d7981 */ /* 0x000f64000c1e1900 */
[--C-:B------:R-:W-:Y:S02]  /*03b0*/  IMAD.WIDE.U32 R22, R23, 0x4, R12.reuse ;  /* 0x0000000417167825 */ /* 0x100fe400078e000c */
[----:B------:R-:W5:Y:S02]  /*03c0*/  LDG.E R18, desc[UR4][R18.64] ;  /* 0x0000000412127981 */ /* 0x000f64000c1e1900 */
[----:B------:R-:W-:Y:S02]  /*03d0*/  IMAD.WIDE.U32 R12, R17, 0x4, R12 ;  /* 0x00000004110c7825 */ /* 0x000fe400078e000c */
[----:B------:R-:W5:Y:S04]  /*03e0*/  LDG.E R22, desc[UR4][R22.64] ;  /* 0x0000000416167981 */ /* 0x000f68000c1e1900 */
[----:B------:R-:W5:Y:S01]  /*03f0*/  LDG.E R12, desc[UR4][R12.64] ;  /* 0x000000040c0c7981 */ /* 0x000f62000c1e1900 */
[----:B------:R-:W-:-:S04]  /*0400*/  IADD3 R7, PT, PT, R7, 0x10, RZ ;  /* 0x0000001007077810 */ /* 0x000fc80007ffe0ff */
[----:B------:R-:W-:Y:S02]  /*0410*/  ISETP.NE.AND P1, PT, R7, RZ, PT ;  /* 0x000000ff0700720c */ /* 0x000fe40003f25270 */
[----:B------:R-:W-:Y:S01]  /*0420*/  IADD3 R6, PT, PT, R6, 0x10, RZ ;  /* 0x0000001006067810 */ /* 0x000fe20007ffe0ff */
[----:B--2---:R-:W-:-:S04]  /*0430*/  FADD R28, R28, R5 ;  /* 0x000000051c1c7221 */ /* 0x004fc80000000000 */
[----:B---3--:R-:W-:-:S04]  /*0440*/  FADD R27, R28, R27 ;  /* 0x0000001b1c1b7221 */ /* 0x008fc80000000000 */
[----:B----4-:R-:W-:-:S04]  /*0450*/  FADD R26, R27, R26 ;  /* 0x0000001a1b1a7221 */ /* 0x010fc80000000000 */
[----:B-----5:R-:W-:-:S04]  /*0460*/  FADD R25, R26, R25 ;  /* 0x000000191a197221 */ /* 0x020fc80000000000 */
[----:B------:R-:W-:-:S04]  /*0470*/  FADD R24, R25, R24 ;  /* 0x0000001819187221 */ /* 0x000fc80000000000 */
        /* <DEDUP_REMOVED lines=10> */
[----:B------:R-:W-:Y:S01]  /*0520*/  FADD R5, R29, R12 ;  /* 0x0000000c1d057221 */ /* 0x000fe20000000000 */
[----:B------:R-:W-:Y:S06]  /*0530*/  @P1 BRA `(.L_x_19) ;  /* 0xfffffff800f01947 */ /* 0x000fec000383ffff */
.L_x_18:
[----:B------:R-:W-:Y:S05]  /*0540*/  @!P0 BRA `(.L_x_17) ;  /* 0x0000000400208947 */ /* 0x000fea0003800000 */
[----:B------:R-:W-:Y:S02]  /*0550*/  ISETP.GE.U32.AND P0, PT, R2, 0x8, PT ;  /* 0x000000080200780c */ /* 0x000fe40003f06070 */
[----:B------:R-:W-:-:S04]  /*0560*/  LOP3.LUT R22, R0, 0x7, RZ, 0xc0, !PT ;  /* 0x0000000700167812 */ /* 0x000fc800078ec0ff */
[----:B------:R-:W-:-:S07]  /*0570*/  ISETP.NE.AND P1, PT, R22, RZ, PT ;  /* 0x000000ff1600720c */ /* 0x000fce0003f25270 */
[----:B------:R-:W-:Y:S06]  /*0580*/  @!P0 BRA `(.L_x_20) ;  /* 0x0000000000888947 */ /* 0x000fec0003800000 */
[----:B------:R-:W1:Y:S01]  /*0590*/  LDC.64 R6, c[0x0][0x388] ;  /* 0x0000e200ff067b82 */ /* 0x000e620000000a00 */
[----:B0-----:R-:W-:-:S05]  /*05a0*/  IMAD R13, R3, R0, R4 ;  /* 0x00000000030d7224 */ /* 0x001fca00078e0204 */
[C---:B------:R-:W-:Y:S02]  /*05b0*/  IADD3 R19, PT, PT, R13.reuse, 0x1, RZ ;  /* 0x000000010d137810 */ /* 0x040fe40007ffe0ff */
[C---:B------:R-:W-:Y:S02]  /*05c0*/  IADD3 R21, PT, PT, R13.reuse, 0x2, RZ ;  /* 0x000000020d157810 */ /* 0x040fe40007ffe0ff */
[C---:B------:R-:W-:Y:S02]  /*05d0*/  IADD3 R11, PT, PT, R13.reuse, 0x3, RZ ;  /* 0x000000030d0b7810 */ /* 0x040fe40007ffe0ff */
[C---:B------:R-:W-:Y:S01]  /*05e0*/  IADD3 R15, PT, PT, R13.reuse, 0x4, RZ ;  /* 0x000000040d0f7810 */ /* 0x040fe20007ffe0ff */
[----:B-1----:R-:W-:-:S04]  /*05f0*/  IMAD.WIDE.U32 R8, R13, 0x4, R6 ;  /* 0x000000040d087825 */ /* 0x002fc800078e0006 */
[--C-:B------:R-:W-:Y:S01]  /*0600*/  IMAD.WIDE.U32 R18, R19, 0x4, R6.reuse ;  /* 0x0000000413127825 */ /* 0x100fe200078e0006 */
[----:B------:R0:W2:Y:S03]  /*0610*/  LDG.E R2, desc[UR4][R8.64] ;  /* 0x0000000408027981 */ /* 0x0000a6000c1e1900 */
[--C-:B------:R-:W-:Y:S01]  /*0620*/  IMAD.WIDE.U32 R20, R21, 0x4, R6.reuse ;  /* 0x0000000415147825 */ /* 0x100fe200078e0006 */
[----:B------:R-:W3:Y:S03]  /*0630*/  LDG.E R16, desc[UR4][R18.64] ;  /* 0x0000000412107981 */ /* 0x000ee6000c1e1900 */
[----:B------:R-:W-:Y:S01]  /*0640*/  IMAD.WIDE.U32 R10, R11, 0x4, R6 ;  /* 0x000000040b0a7825 */ /* 0x000fe200078e0006 */
[----:B------:R-:W4:Y:S01]  /*0650*/  LDG.E R17, desc[UR4][R20.64] ;  /* 0x0000000414117981 */ /* 0x000f22000c1e1900 */
[----:B------:R-:W-:-:S02]  /*0660*/  IADD3 R23, PT, PT, R13, 0x5, RZ ;  /* 0x000000050d177810 */ /* 0x000fc40007ffe0ff */
[--C-:B------:R-:W-:Y:S01]  /*0670*/  IMAD.WIDE.U32 R14, R15, 0x4, R6.reuse ;  /* 0x000000040f0e7825 */ /* 0x100fe200078e0006 */
[----:B------:R-:W-:Y:S01]  /*0680*/  IADD3 R25, PT, PT, R13, 0x6, RZ ;  /* 0x000000060d197810 */ /* 0x000fe20007ffe0ff */
[----:B------:R-:W5:Y:S02]  /*0690*/  LDG.E R10, desc[UR4][R10.64] ;  /* 0x000000040a0a7981 */ /* 0x000f64000c1e1900 */
[--C-:B0-----:R-:W-:Y:S01]  /*06a0*/  IMAD.WIDE.U32 R8, R23, 0x4, R6.reuse ;  /* 0x0000000417087825 */ /* 0x101fe200078e0006 */
[----:B------:R-:W-:Y:S01]  /*06b0*/  IADD3 R23, PT, PT, R13, 0x7, RZ ;  /* 0x000000070d177810 */ /* 0x000fe20007ffe0ff */
[----:B------:R-:W5:Y:S02]  /*06c0*/  LDG.E R15, desc[UR4][R14.64] ;  /* 0x000000040e0f7981 */ /* 0x000f64000c1e1900 */
[--C-:B------:R-:W-:Y:S02]  /*06d0*/  IMAD.WIDE.U32 R12, R25, 0x4, R6.reuse ;  /* 0x00000004190c7825 */ /* 0x100fe400078e0006 */
[----:B------:R-:W5:Y:S02]  /*06e0*/  LDG.E R9, desc[UR4][R8.64] ;  /* 0x0000000408097981 */ /* 0x000f64000c1e1900 */
[----:B------:R-:W-:-:S02]  /*06f0*/  IMAD.WIDE.U32 R6, R23, 0x4, R6 ;  /* 0x0000000417067825 */ /* 0x000fc400078e0006 */
[----:B------:R-:W5:Y:S04]  /*0700*/  LDG.E R13, desc[UR4][R12.64] ;  /* 0x000000040c0d7981 */ /* 0x000f68000c1e1900 */
[----:B------:R-:W5:Y:S01]  /*0710*/  LDG.E R7, desc[UR4][R6.64] ;  /* 0x0000000406077981 */ /* 0x000f62000c1e1900 */
        /* <DEDUP_REMOVED lines=8> */
[----:B------:R-:W-:-:S07]  /*07a0*/  FADD R5, R10, R7 ;  /* 0x000000070a057221 */ /* 0x000fce0000000000 */
.L_x_20:
        /* <DEDUP_REMOVED lines=9> */
[C---:B------:R-:W-:Y:S01]  /*0840*/  IADD3 R17, PT, PT, R13.reuse, 0x3, RZ ;  /* 0x000000030d117810 */ /* 0x040fe20007ffe0ff */
[----:B-1----:R-:W-:-:S04]  /*0850*/  IMAD.WIDE.U32 R8, R13, 0x4, R6 ;  /* 0x000000040d087825 */ /* 0x002fc800078e0006 */
[--C-:B------:R-:W-:Y:S02]  /*0860*/  IMAD.WIDE.U32 R10, R11, 0x4, R6.reuse ;  /* 0x000000040b0a7825 */ /* 0x100fe400078e0006 */
[----:B------:R-:W2:Y:S02]  /*0870*/  LDG.E R8, desc[UR4][R8.64] ;  /* 0x0000000408087981 */ /* 0x000ea4000c1e1900 */
[--C-:B------:R-:W-:Y:S02]  /*0880*/  IMAD.WIDE.U32 R12, R15, 0x4, R6.reuse ;  /* 0x000000040f0c7825 */ /* 0x100fe400078e0006 */
[----:B------:R-:W3:Y:S02]  /*0890*/  LDG.E R10, desc[UR4][R10.64] ;  /* 0x000000040a0a7981 */ /* 0x000ee4000c1e1900 */
[----:B------:R-:W-:Y:S02]  /*08a0*/  IMAD.WIDE.U32 R6, R17, 0x4, R6 ;  /* 0x0000000411067825 */ /* 0x000fe400078e0006 */
[----:B------:R-:W4:Y:S04]  /*08b0*/  LDG.E R12, desc[UR4][R12.64] ;  /* 0x000000040c0c7981 */ /* 0x000f28000c1e1900 */
[----:B------:R-:W5:Y:S01]  /*08c0*/  LDG.E R6, desc[UR4][R6.64] ;  /* 0x0000000406067981 */ /* 0x000f62000c1e1900 */
[----:B------:R-:W-:Y:S01]  /*08d0*/  IADD3 R4, PT, PT, R4, 0x4, RZ ;  /* 0x0000000404047810 */ /* 0x000fe20007ffe0ff */
[----:B--2---:R-:W-:-:S04]  /*08e0*/  FADD R5, R5, R8 ;  /* 0x0000000805057221 */ /* 0x004fc80000000000 */
[----:B---3--:R-:W-:-:S04]  /*08f0*/  FADD R5, R5, R10 ;  /* 0x0000000a05057221 */ /* 0x008fc80000000000 */
[----:B----4-:R-:W-:-:S04]  /*0900*/  FADD R5, R5, R12 ;  /* 0x0000000c05057221 */ /* 0x010fc80000000000 */
[----:B-----5:R-:W-:-:S07]  /*0910*/  FADD R5, R5, R6 ;  /* 0x0000000605057221 */ /* 0x020fce0000000000 */
.L_x_21:
[----:B------:R-:W-:Y:S05]  /*0920*/  @!P1 BRA `(.L_x_17) ;  /* 0x0000000000289947 */ /* 0x000fea0003800000 */
[----:B------:R-:W1:Y:S01]  /*0930*/  LDC.64 R6, c[0x0][0x388] ;  /* 0x0000e200ff067b82 */ /* 0x000e620000000a00 */
[----:B0-----:R-:W-:Y:S01]  /*0940*/  IMAD R9, R3, R0, R4 ;  /* 0x0000000003097224 */ /* 0x001fe200078e0204 */
[----:B------:R-:W-:-:S07]  /*0950*/  IADD3 R0, PT, PT, -R2, RZ, RZ ;  /* 0x000000ff02007210 */ /* 0x000fce0007ffe1ff */
.L_x_22:
[----:B-1----:R-:W-:-:S06]  /*0960*/  IMAD.WIDE.U32 R2, R9, 0x4, R6 ;  /* 0x0000000409027825 */ /* 0x002fcc00078e0006 */
[----:B------:R-:W2:Y:S01]  /*0970*/  LDG.E R2, desc[UR4][R2.64] ;  /* 0x0000000402027981 */ /* 0x000ea2000c1e1900 */
[----:B------:R-:W-:Y:S02]  /*0980*/  IADD3 R0, PT, PT, R0, 0x1, RZ ;  /* 0x0000000100007810 */ /* 0x000fe40007ffe0ff */
[----:B------:R-:W-:Y:S02]  /*0990*/  IADD3 R9, PT, PT, R9, 0x1, RZ ;  /* 0x0000000109097810 */ /* 0x000fe40007ffe0ff */
[----:B------:R-:W-:Y:S01]  /*09a0*/  ISETP.NE.AND P0, PT, R0, RZ, PT ;  /* 0x000000ff0000720c */ /* 0x000fe20003f05270 */
[----:B--2---:R-:W-:-:S12]  /*09b0*/  FADD R5, R2, R5 ;  /* 0x0000000502057221 */ /* 0x004fd80000000000 */
[----:B------:R-:W-:Y:S05]  /*09c0*/  @P0 BRA `(.L_x_22) ;  /* 0xfffffffc00e40947 */ /* 0x000fea000383ffff */
.L_x_17:
[----:B------:R-:W1:Y:S01]  /*09d0*/  S2R R7, SR_TID.X ;  /* 0x0000000000077919 */ /* 0x000e620000002100 */
[----:B0-----:R-:W1:Y:S02]  /*09e0*/  LDC.64 R2, c[0x0][0x380] ;  /* 0x0000e000ff027b82 */ /* 0x001e640000000a00 */
[----:B-1----:R-:W-:-:S05]  /*09f0*/  IMAD.WIDE.U32 R2, R7, 0x4, R2 ;  /* 0x0000000407027825 */ /* 0x002fca00078e0002 */
[----:B------:R-:W-:Y:S01]  /*0a00*/  STG.E desc[UR4][R2.64], R5 ;  /* 0x0000000502007986 */ /* 0x000fe2000c101904 */
[----:B------:R-:W-:Y:S05]  /*0a10*/  EXIT ;  /* 0x000000000000794d */ /* 0x000fea0003800000 */
.L_x_23:
        /* <DEDUP_REMOVED lines=14> */
.L_x_29:


//--------------------- .text._Z9matmulColPfS_i   --------------------------
	.section	.text._Z9matmulColPfS_i,"ax",@progbits
	.align	128
        .global         _Z9matmulColPfS_i
        .type           _Z9matmulColPfS_i,@function
        .size           _Z9matmulColPfS_i,(.L_x_30 - _Z9matmulColPfS_i)
        .other          _Z9matmulColPfS_i,@"STO_CUDA_ENTRY STV_DEFAULT"
_Z9matmulColPfS_i:
.text._Z9matmulColPfS_i:
[----:B------:R-:W-:Y:S01]  /*0000*/  LDC R1, c[0x0][0x37c] ;  /* 0x0000df00ff017b82 */ /* 0x000fe20000000800 */
[----:B------:R-:W0:Y:S07]  /*0010*/  S2R R9, SR_CTAID.X ;  /* 0x0000000000097919 */ /* 0x000e2e0000002500 */
[----:B------:R-:W0:Y:S01]  /*0020*/  LDC.64 R2, c[0x0][0x388] ;  /* 0x0000e200ff027b82 */ /* 0x000e220000000a00 */
[----:B------:R-:W1:Y:S01]  /*0030*/  LDCU UR6, c[0x0][0x390] ;  /* 0x00007200ff0677ac */ /* 0x000e620008000800 */
[----:B------:R-:W1:Y:S01]  /*0040*/  S2R R0, SR_TID.X ;  /* 0x0000000000007919 */ /* 0x000e620000002100 */
[----:B------:R-:W2:Y:S05]  /*0050*/  LDCU.64 UR4, c[0x0][0x358] ;  /* 0x00006b00ff0477ac */ /* 0x000eaa0008000a00 */
[----:B------:R-:W3:Y:S01]  /*0060*/  LDC.64 R4, c[0x0][0x380] ;  /* 0x0000e000ff047b82 */ /* 0x000ee20000000a00 */
[----:B0-----:R-:W-:-:S04]  /*0070*/  IMAD.WIDE.U32 R2, R9, 0x4, R2 ;  /* 0x0000000409027825 */ /* 0x001fc800078e0002 */
[----:B-1----:R-:W-:Y:S02]  /*0080*/  IMAD R7, R0, UR6, R9 ;  /* 0x0000000600077c24 */ /* 0x002fe4000f8e0209 */
[----:B--2---:R-:W2:Y:S02]  /*0090*/  LDG.E R2, desc[UR4][R2.64] ;  /* 0x0000000402027981 */ /* 0x004ea4000c1e1900 */
[----:B---3--:R-:W-:-:S05]  /*00a0*/  IMAD.WIDE.U32 R4, R7, 0x4, R4 ;  /* 0x0000000407047825 */ /* 0x008fca00078e0004 */
[----:B------:R-:W2:Y:S02]  /*00b0*/  LDG.E R7, desc[UR4][R4.64] ;  /* 0x0000000404077981 */ /* 0x000ea4000c1e1900 */
[----:B--2---:R-:W-:-:S05]  /*00c0*/  FMUL R7, R2, R7 ;  /* 0x0000000702077220 */ /* 0x004fca0000400000 */
[----:B------:R-:W-:Y:S01]  /*00d0*/  STG.E desc[UR4][R4.64], R7 ;  /* 0x0000000704007986 */ /* 0x000fe2000c101904 */
[----:B------:R-:W-:Y:S05]  /*00e0*/  EXIT ;  /* 0x000000000000794d */ /* 0x000fea0003800000 */
.L_x_24:
        /* <DEDUP_REMOVED lines=9> */
.L_x_30:


//--------------------- .text._Z9copyValuePfS_i   --------------------------
	.section	.text._Z9copyValuePfS_i,"ax",@progbits
	.align	128
        .global         _Z9copyValuePfS_i
        .type           _Z9copyValuePfS_i,@function
        .size           _Z9copyValuePfS_i,(.L_x_31 - _Z9copyValuePfS_i)
        .other          _Z9copyValuePfS_i,@"STO_CUDA_ENTRY STV_DEFAULT"
_Z9copyValuePfS_i:
.text._Z9copyValuePfS_i:
[----:B------:R-:W-:Y:S01]  /*0000*/  LDC R1, c[0x0][0x37c] ;  /* 0x0000df00ff017b82 */ /* 0x000fe20000000800 */
[----:B------:R-:W0:Y:S01]  /*0010*/  S2R R7, SR_CTAID.X ;  /* 0x0000000000077919 */ /* 0x000e220000002500 */
[----:B------:R-:W0:Y:S01]  /*0020*/  LDCU UR4, c[0x0][0x360] ;  /* 0x00006c00ff0477ac */ /* 0x000e220008000800 */
[----:B------:R-:W0:Y:S01]  /*0030*/  S2R R0, SR_TID.X ;  /* 0x0000000000007919 */ /* 0x000e220000002100 */
[----:B------:R-:W1:Y:S01]  /*0040*/  LDCU UR5, c[0x0][0x390] ;  /* 0x00007200ff0577ac */ /* 0x000e620008000800 */
[----:B0-----:R-:W-:-:S05]  /*0050*/  IMAD R7, R7, UR4, R0 ;  /* 0x0000000407077c24 */ /* 0x001fca000f8e0200 */
[----:B-1----:R-:W-:-:S13]  /*0060*/  ISETP.GE.AND P0, PT, R7, UR5, PT ;  /* 0x0000000507007c0c */ /* 0x002fda000bf06270 */
[----:B------:R-:W-:Y:S05]  /*0070*/  @P0 EXIT ;  /* 0x000000000000094d */ /* 0x000fea0003800000 */
[----:B------:R-:W0:Y:S01]  /*0080*/  LDC.64 R2, c[0x0][0x388] ;  /* 0x0000e200ff027b82 */ /* 0x000e220000000a00 */
[----:B------:R-:W1:Y:S07]  /*0090*/  LDCU.64 UR4, c[0x0][0x358] ;  /* 0x00006b00ff0477ac */ /* 0x000e6e0008000a00 */
[----:B------:R-:W2:Y:S01]  /*00a0*/  LDC.64 R4, c[0x0][0x380] ;  /* 0x0000e000ff047b82 */ /* 0x000ea20000000a00 */
[----:B0-----:R-:W-:-:S06]  /*00b0*/  IMAD.WIDE R2, R7, 0x4, R2 ;  /* 0x0000000407027825 */ /* 0x001fcc00078e0202 */
[----:B-1----:R-:W3:Y:S01]  /*00c0*/  LDG.E R3, desc[UR4][R2.64] ;  /* 0x0000000402037981 */ /* 0x002ee2000c1e1900 */
[----:B--2---:R-:W-:-:S05]  /*00d0*/  IMAD.WIDE R4, R7, 0x4, R4 ;  /* 0x0000000407047825 */ /* 0x004fca00078e0204 */
[----:B---3--:R-:W-:Y:S01]  /*00e0*/  STG.E desc[UR4][R4.64], R3 ;  /* 0x0000000304007986 */ /* 0x008fe2000c101904 */
[----:B------:R-:W-:Y:S05]  /*00f0*/  EXIT ;  /* 0x000000000000794d */ /* 0x000fea0003800000 */
.L_x_25:
        /* <DEDUP_REMOVED lines=16> */
.L_x_31:


//--------------------- .text._Z8initZeroPf       --------------------------
	.section	.text._Z8initZeroPf,"ax",@progbits
	.align	128
        .global         _Z8initZeroPf
        .type           _Z8initZeroPf,@function
        .size           _Z8initZeroPf,(.L_x_32 - _Z8initZeroPf)
        .other          _Z8initZeroPf,@"STO_CUDA_ENTRY STV_DEFAULT"
_Z8initZeroPf:
.text._Z8initZeroPf:
[----:B------:R-:W-:Y:S01]  /*0000*/  LDC R1, c[0x0][0x37c] ;  /* 0x0000df00ff017b82 */ /* 0x000fe20000000800 */
[----:B------:R-:W0:Y:S07]  /*0010*/  S2R R0, SR_TID.X ;  /* 0x0000000000007919 */ /* 0x000e2e0000002100 */
[----:B------:R-:W0:Y:S01]  /*0020*/  S2UR UR6, SR_CTAID.X ;  /* 0x00000000000679c3 */ /* 0x000e220000002500 */
[----:B------:R-:W1:Y:S01]  /*0030*/  LDCU.64 UR4, c[0x0][0x358] ;  /* 0x00006b00ff0477ac */ /* 0x000e620008000a00 */
[----:B------:R-:W-:-:S06]  /*0040*/  HFMA2 R7, -RZ, RZ, -1.875, 0 ;  /* 0xbf800000ff077431 */ /* 0x000fcc00000001ff */
[----:B------:R-:W0:Y:S08]  /*0050*/  LDC R5, c[0x0][0x360] ;  /* 0x0000d800ff057b82 */ /* 0x000e300000000800 */
[----:B------:R-:W2:Y:S01]  /*0060*/  LDC.64 R2, c[0x0][0x380] ;  /* 0x0000e000ff027b82 */ /* 0x000ea20000000a00 */
[----:B0-----:R-:W-:-:S04]  /*0070*/  IMAD R5, R5, UR6, R0 ;  /* 0x0000000605057c24 */ /* 0x001fc8000f8e0200 */
[----:B--2---:R-:W-:-:S05]  /*0080*/  IMAD.WIDE.U32 R2, R5, 0x4, R2 ;  /* 0x0000000405027825 */ /* 0x004fca00078e0002 */
[----:B-1----:R-:W-:Y:S01]  /*0090*/  STG.E desc[UR4][R2.64], R7 ;  /* 0x0000000702007986 */ /* 0x002fe2000c101904 */
[----:B------:R-:W-:Y:S05]  /*00a0*/  EXIT ;  /* 0x000000000000794d */ /* 0x000fea0003800000 */
.L_x_26:
        /* <DEDUP_REMOVED lines=13> */
.L_x_32:


//--------------------- .nv.global.init           --------------------------
	.section	.nv.global.init,"aw",@progbits
	.align	4
.nv.global.init:
	.type		mrg32k3aM1SubSeq,@object
	.size		mrg32k3aM1SubSeq,(mrg32k3aM2SubSeq - mrg32k3aM1SubSeq)
mrg32k3aM1SubSeq:
        /*0000*/ 	.byte	0x0b, 0xcc, 0xee, 0x04, 0x73, 0x29, 0x8b, 0x6f, 0xf6, 0x53, 0x03, 0xf6, 0x23, 0xf6, 0xea, 0xda
        /* <DEDUP_REMOVED lines=125> */
	.type		mrg32k3aM2SubSeq,@object
	.size		mrg32k3aM2SubSeq,(mrg32k3aM1 - mrg32k3aM2SubSeq)
mrg32k3aM2SubSeq:
        /* <DEDUP_REMOVED lines=126> */
	.type		mrg32k3aM1,@object
	.size		mrg32k3aM1,(mrg32k3aM1Seq - mrg32k3aM1)
mrg32k3aM1:
        /* <DEDUP_REMOVED lines=144> */
	.type		mrg32k3aM1Seq,@object
	.size		mrg32k3aM1Seq,(mrg32k3aM2 - mrg32k3aM1Seq)
mrg32k3aM1Seq:
        /* <DEDUP_REMOVED lines=144> */
	.type		mrg32k3aM2,@object
	.size		mrg32k3aM2,(mrg32k3aM2Seq - mrg32k3aM2)
mrg32k3aM2:
        /* <DEDUP_REMOVED lines=144> */
	.type		mrg32k3aM2Seq,@object
	.size		mrg32k3aM2Seq,(precalc_xorwow_matrix - mrg32k3aM2Seq)
mrg32k3aM2Seq:
        /* <DEDUP_REMOVED lines=144> */
	.type		precalc_xorwow_matrix,@object
	.size		precalc_xorwow_matrix,(precalc_xorwow_offset_matrix - precalc_xorwow_matrix)
precalc_xorwow_matrix:
        /* <DEDUP_REMOVED lines=6400> */
	.type		precalc_xorwow_offset_matrix,@object
	.size		precalc_xorwow_offset_matrix,(.L_1 - precalc_xorwow_offset_matrix)
precalc_xorwow_offset_matrix:
        /* <DEDUP_REMOVED lines=6400> */
.L_1:


//--------------------- .nv.shared.reserved.0     --------------------------
	.section	.nv.shared.reserved.0,"aw",@nobits
	.weak		__nv_reservedSMEM_offset_0_alias
	.size		__nv_reservedSMEM_offset_0_alias, 0, 64
	.other		__nv_reservedSMEM_offset_0_alias,@"STO_CUDA_RESERVED_SHARED STV_DEFAULT"
__nv_reservedSMEM_offset_0_alias:
	.zero		0
	.zero		64


//--------------------- .nv.constant0._Z16cuda_weight_initPfiifi --------------------------
	.section	.nv.constant0._Z16cuda_weight_initPfiifi,"a",@progbits
	.sectionflags	@""
	.align	4
.nv.constant0._Z16cuda_weight_initPfiifi:
	.zero		920


//--------------------- .nv.constant0._Z24matmulAddScaledVectorRowPfS_i --------------------------
	.section	.nv.constant0._Z24matmulAddScaledVectorRowPfS_i,"a",@progbits
	.sectionflags	@""
	.align	4
.nv.constant0._Z24matmulAddScaledVectorRowPfS_i:
	.zero		916


//--------------------- .nv.constant0._Z9matmulColPfS_i --------------------------
	.section	.nv.constant0._Z9matmulColPfS_i,"a",@progbits
	.sectionflags	@""
	.align	4
.nv.constant0._Z9matmulColPfS_i:
	.zero		916


//--------------------- .nv.constant0._Z9copyValuePfS_i --------------------------
	.section	.nv.constant0._Z9copyValuePfS_i,"a",@progbits
	.sectionflags	@""
	.align	4
.nv.constant0._Z9copyValuePfS_i:
	.zero		916


//--------------------- .nv.constant0._Z8initZeroPf --------------------------
	.section	.nv.constant0._Z8initZeroPf,"a",@progbits
	.sectionflags	@""
	.align	4
.nv.constant0._Z8initZeroPf:
	.zero		904


//--------------------- SYMBOLS --------------------------

	.type		.nv.reservedSmem.offset0,@object
	.size		.nv.reservedSmem.offset0,0x4
